def attn_fwd(
    Q,
    K,
    V,
    Out,
    Lse,
    sm_scale,
    stride_qz,
    stride_qh,
    stride_qm,
    stride_qk,
    stride_kz,
    stride_kh,
    stride_kn,
    stride_kk,
    stride_vz,
    stride_vh,
    stride_vn,
    stride_vk,
    stride_oz,
    stride_oh,
    stride_om,
    stride_ok,
    seqlen_q,
    seqlen_k,
    BLOCK_M: tl.constexpr,
    BLOCK_N: tl.constexpr,
    HEAD_DIM: tl.constexpr,
    CAUSAL: tl.constexpr,
):
    start_m = tl.program_id(0)
    off_hz = tl.program_id(1)
    q_off = off_hz * stride_qh
    k_off = off_hz * stride_kh
    v_off = off_hz * stride_vh
    offs_m = start_m * BLOCK_M + tl.arange(0, BLOCK_M)
    offs_d = tl.arange(0, HEAD_DIM)
    offs_n = tl.arange(0, BLOCK_N)
    q_ptrs = Q + q_off + offs_m[:, None] * stride_qm + offs_d[None, :] * stride_qk
    k_ptrs = K + k_off + offs_d[:, None] * stride_kk + offs_n[None, :] * stride_kn
    v_ptrs = V + v_off + offs_n[:, None] * stride_vn + offs_d[None, :] * stride_vk
    m_i = tl.full([BLOCK_M], float("-inf"), dtype=tl.float32)
    l_i = tl.zeros([BLOCK_M], dtype=tl.float32) + 1.0
    acc = tl.zeros([BLOCK_M, HEAD_DIM], dtype=tl.float32)
    q = tl.load(q_ptrs)
    acc, l_i, m_i = _attn_fwd_inner(
        acc,
        l_i,
        m_i,
        q,
        k_ptrs,
        v_ptrs,
        sm_scale,
        stride_kn,
        stride_vn,
        start_m,
        seqlen_k,
        BLOCK_M,
        BLOCK_N,
        HEAD_DIM,
        CAUSAL,
    )
    acc = acc / l_i[:, None]
    lse = m_i + tl.math.log2(l_i) / 1.4426950408889634
    o_ptrs = (
        Out
        + off_hz * stride_oh
        + offs_m[:, None] * stride_om
        + offs_d[None, :] * stride_ok
    )
    tl.store(o_ptrs, acc.to(Out.dtype.element_ty))
    tl.store(Lse + off_hz * seqlen_q + offs_m, lse)

# config = {"BLOCK_M": 64, "BLOCK_N": 64, "HEAD_DIM": 64, "arch": "sm_100", "causal": true, "dtype": "bf16", "num_stages": 3, "num_warps": 8}
# arch = sm_100


// ===== COMPILED SASS (sm_100a) =====

	.target	sm_100a

	.elftype	@"ET_EXEC"


//--------------------- .note.nv.tkinfo           --------------------------
	.section	.note.nv.tkinfo,"",@"SHT_NOTE"
	.sectionflags	@"SHF_NOTE_NV_TKINFO"
	.tkinfo
        /*0018*/ 	.word	0x00000081
        /*0030*/ 	.string	""
        /*0030*/ 	.string	"ptxas-blackwell"
        /*0030*/ 	.string	"Cuda compilation tools, release 12.9, V12.9.86"
        /*0030*/ 	.string	"Build cuda_12.9.r12.9/compiler.36037853_0"
        /*0030*/ 	.string	"-v  -suppress-debug-info  -lineinfo  -arch sm_100a "



//--------------------- .note.nv.cuver            --------------------------
	.section	.note.nv.cuver,"",@"SHT_NOTE"
	.sectionflags	@"SHF_NOTE_NV_CUVER"
        /*0018*/ 	.short	0x0001
        /*001a*/ 	.short	0x0064
        /*001c*/ 	.short	0x0001
        /*001e*/ 	.short	0x0000
        /*0020*/ 	.short	0x0001
        /*0022*/ 	.short	0x0000


//--------------------- .nv.info                  --------------------------
	.section	.nv.info,"",@"SHT_CUDA_INFO"
	.align	4


	//----- nvinfo : EIATTR_REGCOUNT
	.align		4
        /*0000*/ 	.byte	0x04, 0x2f
        /*0002*/ 	.short	(.L_5 - .L_4)
	.align		4
.L_4:
        /*0004*/ 	.word	index@(attn_fwd)
        /*0008*/ 	.word	0x0000007f


	//----- nvinfo : EIATTR_FRAME_SIZE
	.align		4
.L_5:
        /*000c*/ 	.byte	0x04, 0x11
        /*000e*/ 	.short	(.L_7 - .L_6)
	.align		4
.L_6:
        /*0010*/ 	.word	index@($__internal_2_$__cuda_sm10x_tcgen05_guardrail_trap_unallocated_columns_being_dealloced)
        /*0014*/ 	.word	0x00000000


	//----- nvinfo : EIATTR_FRAME_SIZE
	.align		4
.L_7:
        /*0018*/ 	.byte	0x04, 0x11
        /*001a*/ 	.short	(.L_9 - .L_8)
	.align		4
.L_8:
        /*001c*/ 	.word	index@($__internal_1_$__cuda_sm10x_tcgen05_guardrail_trap_phase_invalid_during_alloc)
        /*0020*/ 	.word	0x00000000


	//----- nvinfo : EIATTR_FRAME_SIZE
	.align		4
.L_9:
        /*0024*/ 	.byte	0x04, 0x11
        /*0026*/ 	.short	(.L_11 - .L_10)
	.align		4
.L_10:
        /*0028*/ 	.word	index@($__internal_0_$__cuda_sm10x_tcgen05_guardrail_trap_col_being_dealloced_not_returned_by_alloc)
        /*002c*/ 	.word	0x00000000


	//----- nvinfo : EIATTR_FRAME_SIZE
	.align		4
.L_11:
        /*0030*/ 	.byte	0x04, 0x11
        /*0032*/ 	.short	(.L_13 - .L_12)
	.align		4
.L_12:
        /*0034*/ 	.word	index@(attn_fwd)
        /*0038*/ 	.word	0x00000000


	//----- nvinfo : EIATTR_MIN_STACK_SIZE
	.align		4
.L_13:
        /*003c*/ 	.byte	0x04, 0x12
        /*003e*/ 	.short	(.L_15 - .L_14)
	.align		4
.L_14:
        /*0040*/ 	.word	index@(attn_fwd)
        /*0044*/ 	.word	0x00000000
.L_15:


//--------------------- .nv.info.attn_fwd         --------------------------
	.section	.nv.info.attn_fwd,"",@"SHT_CUDA_INFO"
	.sectionflags	@""
	.align	4


	//----- nvinfo : EIATTR_CUDA_API_VERSION
	.align		4
        /*0000*/ 	.byte	0x04, 0x37
        /*0002*/ 	.short	(.L_17 - .L_16)
.L_16:
        /*0004*/ 	.word	0x00000081


	//----- nvinfo : EIATTR_KPARAM_INFO
	.align		4
.L_17:
        /*0008*/ 	.byte	0x04, 0x17
        /*000a*/ 	.short	(.L_19 - .L_18)
.L_18:
        /*000c*/ 	.word	0x00000000
        /*0010*/ 	.short	0x0019
        /*0012*/ 	.short	0x0080
        /*0014*/ 	.byte	0x00, 0xf4, 0x21, 0x00


	//----- nvinfo : EIATTR_KPARAM_INFO
	.align		4
.L_19:
        /*0018*/ 	.byte	0x04, 0x17
        /*001a*/ 	.short	(.L_21 - .L_20)
.L_20:
        /*001c*/ 	.word	0x00000000
        /*0020*/ 	.short	0x0018
        /*0022*/ 	.short	0x0078
        /*0024*/ 	.byte	0x00, 0xf4, 0x21, 0x00


	//----- nvinfo : EIATTR_KPARAM_INFO
	.align		4
.L_21:
        /*0028*/ 	.byte	0x04, 0x17
        /*002a*/ 	.short	(.L_23 - .L_22)
.L_22:
        /*002c*/ 	.word	0x00000000
        /*0030*/ 	.short	0x0017
        /*0032*/ 	.short	0x0070
        /*0034*/ 	.byte	0x00, 0xf0, 0x11, 0x00


	//----- nvinfo : EIATTR_KPARAM_INFO
	.align		4
.L_23:
        /*0038*/ 	.byte	0x04, 0x17
        /*003a*/ 	.short	(.L_25 - .L_24)
.L_24:
        /*003c*/ 	.word	0x00000000
        /*0040*/ 	.short	0x0016
        /*0042*/ 	.short	0x006c
        /*0044*/ 	.byte	0x00, 0xf0, 0x11, 0x00


	//----- nvinfo : EIATTR_KPARAM_INFO
	.align		4
.L_25:
        /*0048*/ 	.byte	0x04, 0x17
        /*004a*/ 	.short	(.L_27 - .L_26)
.L_26:
        /*004c*/ 	.word	0x00000000
        /*0050*/ 	.short	0x0015
        /*0052*/ 	.short	0x0068
        /*0054*/ 	.byte	0x00, 0xf0, 0x11, 0x00


	//----- nvinfo : EIATTR_KPARAM_INFO
	.align		4
.L_27:
        /*0058*/ 	.byte	0x04, 0x17
        /*005a*/ 	.short	(.L_29 - .L_28)
.L_28:
        /*005c*/ 	.word	0x00000000
        /*0060*/ 	.short	0x0014
        /*0062*/ 	.short	0x0064
        /*0064*/ 	.byte	0x00, 0xf0, 0x11, 0x00


	//----- nvinfo : EIATTR_KPARAM_INFO
	.align		4
.L_29:
        /*0068*/ 	.byte	0x04, 0x17
        /*006a*/ 	.short	(.L_31 - .L_30)
.L_30:
        /*006c*/ 	.word	0x00000000
        /*0070*/ 	.short	0x0013
        /*0072*/ 	.short	0x0060
        /*0074*/ 	.byte	0x00, 0xf0, 0x11, 0x00


	//----- nvinfo : EIATTR_KPARAM_INFO
	.align		4
.L_31:
        /*0078*/ 	.byte	0x04, 0x17
        /*007a*/ 	.short	(.L_33 - .L_32)
.L_32:
        /*007c*/ 	.word	0x00000000
        /*0080*/ 	.short	0x0012
        /*0082*/ 	.short	0x005c
        /*0084*/ 	.byte	0x00, 0xf0, 0x11, 0x00


	//----- nvinfo : EIATTR_KPARAM_INFO
	.align		4
.L_33:
        /*0088*/ 	.byte	0x04, 0x17
        /*008a*/ 	.short	(.L_35 - .L_34)
.L_34:
        /*008c*/ 	.word	0x00000000
        /*0090*/ 	.short	0x0011
        /*0092*/ 	.short	0x0058
        /*0094*/ 	.byte	0x00, 0xf0, 0x11, 0x00


	//----- nvinfo : EIATTR_KPARAM_INFO
	.align		4
.L_35:
        /*0098*/ 	.byte	0x04, 0x17
        /*009a*/ 	.short	(.L_37 - .L_36)
.L_36:
        /*009c*/ 	.word	0x00000000
        /*00a0*/ 	.short	0x0010
        /*00a2*/ 	.short	0x0054
        /*00a4*/ 	.byte	0x00, 0xf0, 0x11, 0x00


	//----- nvinfo : EIATTR_KPARAM_INFO
	.align		4
.L_37:
        /*00a8*/ 	.byte	0x04, 0x17
        /*00aa*/ 	.short	(.L_39 - .L_38)
.L_38:
        /*00ac*/ 	.word	0x00000000
        /*00b0*/ 	.short	0x000f
        /*00b2*/ 	.short	0x0050
        /*00b4*/ 	.byte	0x00, 0xf0, 0x11, 0x00


	//----- nvinfo : EIATTR_KPARAM_INFO
	.align		4
.L_39:
        /*00b8*/ 	.byte	0x04, 0x17
        /*00ba*/ 	.short	(.L_41 - .L_40)
.L_40:
        /*00bc*/ 	.word	0x00000000
        /*00c0*/ 	.short	0x000e
        /*00c2*/ 	.short	0x004c
        /*00c4*/ 	.byte	0x00, 0xf0, 0x11, 0x00


	//----- nvinfo : EIATTR_KPARAM_INFO
	.align		4
.L_41:
        /*00c8*/ 	.byte	0x04, 0x17
        /*00ca*/ 	.short	(.L_43 - .L_42)
.L_42:
        /*00cc*/ 	.word	0x00000000
        /*00d0*/ 	.short	0x000d
        /*00d2*/ 	.short	0x0048
        /*00d4*/ 	.byte	0x00, 0xf0, 0x11, 0x00


	//----- nvinfo : EIATTR_KPARAM_INFO
	.align		4
.L_43:
        /*00d8*/ 	.byte	0x04, 0x17
        /*00da*/ 	.short	(.L_45 - .L_44)
.L_44:
        /*00dc*/ 	.word	0x00000000
        /*00e0*/ 	.short	0x000c
        /*00e2*/ 	.short	0x0044
        /*00e4*/ 	.byte	0x00, 0xf0, 0x11, 0x00


	//----- nvinfo : EIATTR_KPARAM_INFO
	.align		4
.L_45:
        /*00e8*/ 	.byte	0x04, 0x17
        /*00ea*/ 	.short	(.L_47 - .L_46)
.L_46:
        /*00ec*/ 	.word	0x00000000
        /*00f0*/ 	.short	0x000b
        /*00f2*/ 	.short	0x0040
        /*00f4*/ 	.byte	0x00, 0xf0, 0x11, 0x00


	//----- nvinfo : EIATTR_KPARAM_INFO
	.align		4
.L_47:
        /*00f8*/ 	.byte	0x04, 0x17
        /*00fa*/ 	.short	(.L_49 - .L_48)
.L_48:
        /*00fc*/ 	.word	0x00000000
        /*0100*/ 	.short	0x000a
        /*0102*/ 	.short	0x003c
        /*0104*/ 	.byte	0x00, 0xf0, 0x11, 0x00


	//----- nvinfo : EIATTR_KPARAM_INFO
	.align		4
.L_49:
        /*0108*/ 	.byte	0x04, 0x17
        /*010a*/ 	.short	(.L_51 - .L_50)
.L_50:
        /*010c*/ 	.word	0x00000000
        /*0110*/ 	.short	0x0009
        /*0112*/ 	.short	0x0038
        /*0114*/ 	.byte	0x00, 0xf0, 0x11, 0x00


	//----- nvinfo : EIATTR_KPARAM_INFO
	.align		4
.L_51:
        /*0118*/ 	.byte	0x04, 0x17
        /*011a*/ 	.short	(.L_53 - .L_52)
.L_52:
        /*011c*/ 	.word	0x00000000
        /*0120*/ 	.short	0x0008
        /*0122*/ 	.short	0x0034
        /*0124*/ 	.byte	0x00, 0xf0, 0x11, 0x00


	//----- nvinfo : EIATTR_KPARAM_INFO
	.align		4
.L_53:
        /*0128*/ 	.byte	0x04, 0x17
        /*012a*/ 	.short	(.L_55 - .L_54)
.L_54:
        /*012c*/ 	.word	0x00000000
        /*0130*/ 	.short	0x0007
        /*0132*/ 	.short	0x0030
        /*0134*/ 	.byte	0x00, 0xf0, 0x11, 0x00


	//----- nvinfo : EIATTR_KPARAM_INFO
	.align		4
.L_55:
        /*0138*/ 	.byte	0x04, 0x17
        /*013a*/ 	.short	(.L_57 - .L_56)
.L_56:
        /*013c*/ 	.word	0x00000000
        /*0140*/ 	.short	0x0006
        /*0142*/ 	.short	0x002c
        /*0144*/ 	.byte	0x00, 0xf0, 0x11, 0x00


	//----- nvinfo : EIATTR_KPARAM_INFO
	.align		4
.L_57:
        /*0148*/ 	.byte	0x04, 0x17
        /*014a*/ 	.short	(.L_59 - .L_58)
.L_58:
        /*014c*/ 	.word	0x00000000
        /*0150*/ 	.short	0x0005
        /*0152*/ 	.short	0x0028
        /*0154*/ 	.byte	0x00, 0xf0, 0x11, 0x00


	//----- nvinfo : EIATTR_KPARAM_INFO
	.align		4
.L_59:
        /*0158*/ 	.byte	0x04, 0x17
        /*015a*/ 	.short	(.L_61 - .L_60)
.L_60:
        /*015c*/ 	.word	0x00000000
        /*0160*/ 	.short	0x0004
        /*0162*/ 	.short	0x0020
        /*0164*/ 	.byte	0x00, 0xf4, 0x21, 0x00


	//----- nvinfo : EIATTR_KPARAM_INFO
	.align		4
.L_61:
        /*0168*/ 	.byte	0x04, 0x17
        /*016a*/ 	.short	(.L_63 - .L_62)
.L_62:
        /*016c*/ 	.word	0x00000000
        /*0170*/ 	.short	0x0003
        /*0172*/ 	.short	0x0018
        /*0174*/ 	.byte	0x00, 0xf4, 0x21, 0x00


	//----- nvinfo : EIATTR_KPARAM_INFO
	.align		4
.L_63:
        /*0178*/ 	.byte	0x04, 0x17
        /*017a*/ 	.short	(.L_65 - .L_64)
.L_64:
        /*017c*/ 	.word	0x00000000
        /*0180*/ 	.short	0x0002
        /*0182*/ 	.short	0x0010
        /*0184*/ 	.byte	0x00, 0xf4, 0x21, 0x00


	//----- nvinfo : EIATTR_KPARAM_INFO
	.align		4
.L_65:
        /*0188*/ 	.byte	0x04, 0x17
        /*018a*/ 	.short	(.L_67 - .L_66)
.L_66:
        /*018c*/ 	.word	0x00000000
        /*0190*/ 	.short	0x0001
        /*0192*/ 	.short	0x0008
        /*0194*/ 	.byte	0x00, 0xf4, 0x21, 0x00


	//----- nvinfo : EIATTR_KPARAM_INFO
	.align		4
.L_67:
        /*0198*/ 	.byte	0x04, 0x17
        /*019a*/ 	.short	(.L_69 - .L_68)
.L_68:
        /*019c*/ 	.word	0x00000000
        /*01a0*/ 	.short	0x0000
        /*01a2*/ 	.short	0x0000
        /*01a4*/ 	.byte	0x00, 0xf4, 0x21, 0x00


	//----- nvinfo : EIATTR_AT_ENTRY_FRAGMENTS
	.align		4
.L_69:
        /*01a8*/ 	.byte	0x04, 0x4f
        /*01aa*/ 	.short	(.L_71 - .L_70)


	//   ....[0]....
.L_70:
        /*01ac*/ 	.word	0x00000004


	//----- nvinfo : EIATTR_RESERVED_SMEM_USED
	.align		4
.L_71:
        /*01b0*/ 	.byte	0x01, 0x41
	.zero		2


	//----- nvinfo : EIATTR_SPARSE_MMA_MASK
	.align		4
        /*01b4*/ 	.byte	0x03, 0x50
        /*01b6*/ 	.short	0x0000


	//----- nvinfo : EIATTR_TCGEN05_1CTA_USED
	.align		4
        /*01b8*/ 	.byte	0x01, 0x51
	.zero		2


	//----- nvinfo : EIATTR_MAXREG_COUNT
	.align		4
        /*01bc*/ 	.byte	0x03, 0x1b
        /*01be*/ 	.short	0x00ff


	//----- nvinfo : EIATTR_NUM_BARRIERS
	.align		4
        /*01c0*/ 	.byte	0x02, 0x4c
        /*01c2*/ 	.byte	0x01
	.zero		1


	//----- nvinfo : EIATTR_INT_WARP_WIDE_INSTR_OFFSETS
	.align		4
        /*01c4*/ 	.byte	0x04, 0x31
        /*01c6*/ 	.short	(.L_73 - .L_72)


	//   ....[0]....
.L_72:
        /*01c8*/ 	.word	0x00000e50


	//   ....[1]....
        /*01cc*/ 	.word	0x00000e60


	//   ....[2]....
        /*01d0*/ 	.word	0x00001200


	//   ....[3]....
        /*01d4*/ 	.word	0x00001280


	//   ....[4]....
        /*01d8*/ 	.word	0x000031d0


	//   ....[5]....
        /*01dc*/ 	.word	0x00005910


	//   ....[6]....
        /*01e0*/ 	.word	0x00005960


	//----- nvinfo : EIATTR_COOP_GROUP_MASK_REGIDS
	.align		4
.L_73:
        /*01e4*/ 	.byte	0x04, 0x29
        /*01e6*/ 	.short	(.L_75 - .L_74)


	//   ....[0]....
.L_74:
        /*01e8*/ 	.word	0xffffffff


	//   ....[1]....
        /*01ec*/ 	.word	0xffffffff


	//   ....[2]....
        /*01f0*/ 	.word	0xffffffff


	//   ....[3]....
        /*01f4*/ 	.word	0xffffffff


	//   ....[4]....
        /*01f8*/ 	.word	0xffffffff


	//   ....[5]....
        /*01fc*/ 	.word	0xffffffff


	//   ....[6]....
        /*0200*/ 	.word	0xffffffff


	//   ....[7]....
        /*0204*/ 	.word	0xffffffff


	//   ....[8]....
        /*0208*/ 	.word	0xffffffff


	//   ....[9]....
        /*020c*/ 	.word	0xffffffff


	//   ....[10]....
        /*0210*/ 	.word	0xffffffff


	//   ....[11]....
        /*0214*/ 	.word	0xffffffff


	//----- nvinfo : EIATTR_COOP_GROUP_INSTR_OFFSETS
	.align		4
.L_75:
        /*0218*/ 	.byte	0x04, 0x28
        /*021a*/ 	.short	(.L_77 - .L_76)


	//   ....[0]....
.L_76:
        /*021c*/ 	.word	0x00000060


	//   ....[1]....
        /*0220*/ 	.word	0x00000320


	//   ....[2]....
        /*0224*/ 	.word	0x00001c60


	//   ....[3]....
        /*0228*/ 	.word	0x00002040


	//   ....[4]....
        /*022c*/ 	.word	0x00002540


	//   ....[5]....
        /*0230*/ 	.word	0x000025a0


	//   ....[6]....
        /*0234*/ 	.word	0x00003b10


	//   ....[7]....
        /*0238*/ 	.word	0x00003b60


	//   ....[8]....
        /*023c*/ 	.word	0x00003fe0


	//   ....[9]....
        /*0240*/ 	.word	0x00004030


	//   ....[10]....
        /*0244*/ 	.word	0x000057a0


	//   ....[11]....
        /*0248*/ 	.word	0x00005a10


	//----- nvinfo : EIATTR_VRC_CTA_INIT_COUNT
	.align		4
.L_77:
        /*024c*/ 	.byte	0x02, 0x4a
        /*024e*/ 	.byte	0x80
	.zero		1


	//----- nvinfo : EIATTR_MBARRIER_INSTR_OFFSETS
	.align		4
        /*0250*/ 	.byte	0x04, 0x39
        /*0252*/ 	.short	(.L_79 - .L_78)


	//   ....[0]....
.L_78:
        /*0254*/ 	.word	0x000010b0
        /*0258*/ 	.word	0x000000ff
        /*025c*/ 	.word	0x00000000
        /*0260*/ 	.short	0x0100
        /*0262*/ 	.byte	0x0d
	.zero		1


	//   ....[1]....
        /*0264*/ 	.word	0x00001270
        /*0268*/ 	.word	0x000000ff
        /*026c*/ 	.word	0x00008008
        /*0270*/ 	.short	0x0100
        /*0272*/ 	.byte	0x09
	.zero		1


	//   ....[2]....
        /*0274*/ 	.word	0x000013c0
        /*0278*/ 	.word	0x000000ff
        /*027c*/ 	.word	0x00004000
        /*0280*/ 	.short	0x0100
        /*0282*/ 	.byte	0x09
	.zero		1


	//   ....[3]....
        /*0284*/ 	.word	0x00001610
        /*0288*/ 	.word	0x000000ff
        /*028c*/ 	.word	0x00004000
        /*0290*/ 	.short	0x010a
        /*0292*/ 	.byte	0x09
	.zero		1


	//   ....[4]....
        /*0294*/ 	.word	0x00001750
        /*0298*/ 	.word	0x000000ff
        /*029c*/ 	.word	0x00004000
        /*02a0*/ 	.short	0x0108
        /*02a2*/ 	.byte	0x09
	.zero		1


	//   ....[5]....
        /*02a4*/ 	.word	0x00003310
        /*02a8*/ 	.word	0x000000ff
        /*02ac*/ 	.word	0x00008010
        /*02b0*/ 	.short	0x0100
        /*02b2*/ 	.byte	0x09
	.zero		1


	//   ....[6]....
        /*02b4*/ 	.word	0x00003470
        /*02b8*/ 	.word	0x000000ff
        /*02bc*/ 	.word	0x00008010
        /*02c0*/ 	.short	0x010a
        /*02c2*/ 	.byte	0x09
	.zero		1


	//   ....[7]....
        /*02c4*/ 	.word	0x00003610
        /*02c8*/ 	.word	0x000000ff
        /*02cc*/ 	.word	0x00008010
        /*02d0*/ 	.short	0x0108
        /*02d2*/ 	.byte	0x09
	.zero		1


	//   ....[8]....
        /*02d4*/ 	.word	0x00004080
        /*02d8*/ 	.word	0x000000ff
        /*02dc*/ 	.word	0x00000000
        /*02e0*/ 	.short	0x010a
        /*02e2*/ 	.byte	0x0d
	.zero		1


	//   ....[9]....
        /*02e4*/ 	.word	0x00004990
        /*02e8*/ 	.word	0x000000ff
        /*02ec*/ 	.word	0x00000000
        /*02f0*/ 	.short	0x010a
        /*02f2*/ 	.byte	0x0d
	.zero		1


	//   ....[10]....
        /*02f4*/ 	.word	0x00004b50
        /*02f8*/ 	.word	0x000000ff
        /*02fc*/ 	.word	0x00008000
        /*0300*/ 	.short	0x0108
        /*0302*/ 	.byte	0x09
	.zero		1


	//   ....[11]....
        /*0304*/ 	.word	0x00004c20
        /*0308*/ 	.word	0x000000ff
        /*030c*/ 	.word	0x00008008
        /*0310*/ 	.short	0x0108
        /*0312*/ 	.byte	0x09
	.zero		1


	//   ....[12]....
        /*0314*/ 	.word	0x00005a30
        /*0318*/ 	.word	0x000000ff
        /*031c*/ 	.word	0x00004000
        /*0320*/ 	.short	0x010a
        /*0322*/ 	.byte	0x09
	.zero		1


	//   ....[13]....
        /*0324*/ 	.word	0x00005a60
        /*0328*/ 	.word	0x000000ff
        /*032c*/ 	.word	0x00008010
        /*0330*/ 	.short	0x010a
        /*0332*/ 	.byte	0x09
	.zero		1


	//   ....[14]....
        /*0334*/ 	.word	0x00005a90
        /*0338*/ 	.word	0x000000ff
        /*033c*/ 	.word	0x00000000
        /*0340*/ 	.short	0x010a
        /*0342*/ 	.byte	0x0d
	.zero		1


	//   ....[15]....
        /*0344*/ 	.word	0x00005ac0
        /*0348*/ 	.word	0x000000ff
        /*034c*/ 	.word	0x00000000
        /*0350*/ 	.short	0x010a
        /*0352*/ 	.byte	0x0d
	.zero		1


	//----- nvinfo : EIATTR_NUM_MBARRIERS
	.align		4
.L_79:
        /*0354*/ 	.byte	0x03, 0x38
        /*0356*/ 	.short	0xffff


	//----- nvinfo : EIATTR_EXIT_INSTR_OFFSETS
	.align		4
        /*0358*/ 	.byte	0x04, 0x1c
        /*035a*/ 	.short	(.L_81 - .L_80)


	//   ....[0]....
.L_80:
        /*035c*/ 	.word	0x00005a20


	//----- nvinfo : EIATTR_REQNTID
	.align		4
.L_81:
        /*0360*/ 	.byte	0x04, 0x10
        /*0362*/ 	.short	(.L_83 - .L_82)
.L_82:
        /*0364*/ 	.word	0x00000100
        /*0368*/ 	.word	0x00000001
        /*036c*/ 	.word	0x00000001


	//----- nvinfo : EIATTR_CRS_STACK_SIZE
	.align		4
.L_83:
        /*0370*/ 	.byte	0x04, 0x1e
        /*0372*/ 	.short	(.L_85 - .L_84)
.L_84:
        /*0374*/ 	.word	0x00000000


	//----- nvinfo : EIATTR_CBANK_PARAM_SIZE
	.align		4
.L_85:
        /*0378*/ 	.byte	0x03, 0x19
        /*037a*/ 	.short	0x0088


	//----- nvinfo : EIATTR_PARAM_CBANK
	.align		4
        /*037c*/ 	.byte	0x04, 0x0a
        /*037e*/ 	.short	(.L_87 - .L_86)
	.align		4
.L_86:
        /*0380*/ 	.word	index@(.nv.constant0.attn_fwd)
        /*0384*/ 	.short	0x0380
        /*0386*/ 	.short	0x0088


	//----- nvinfo : EIATTR_SW_WAR
	.align		4
.L_87:
        /*0388*/ 	.byte	0x04, 0x36
        /*038a*/ 	.short	(.L_89 - .L_88)
.L_88:
        /*038c*/ 	.word	0x00000008
.L_89:


//--------------------- .nv.compat                --------------------------
	.section	.nv.compat,"",@"SHT_CUDA_COMPAT_INFO"
	.align	4
        /*0000*/ 	.byte	0x02, 0x02, 0x02, 0x00, 0x02, 0x05, 0x05, 0x00, 0x02, 0x03, 0x00, 0x00, 0x02, 0x06, 0x01, 0x00


//--------------------- .nv.callgraph             --------------------------
	.section	.nv.callgraph,"",@"SHT_CUDA_CALLGRAPH"
	.align	4
	.sectionentsize	8
	.align		4
        /*0000*/ 	.word	0x00000000
	.align		4
        /*0004*/ 	.word	0xffffffff
	.align		4
        /*0008*/ 	.word	0x00000000
	.align		4
        /*000c*/ 	.word	0xfffffffe
	.align		4
        /*0010*/ 	.word	0x00000000
	.align		4
        /*0014*/ 	.word	0xfffffffd
	.align		4
        /*0018*/ 	.word	0x00000000
	.align		4
        /*001c*/ 	.word	0xfffffffc


//--------------------- .nv.constant4             --------------------------
	.section	.nv.constant4,"a",@progbits
	.align	8
	.align		8
.nv.constant4:
        /*0000*/ 	.dword	_$_str


//--------------------- .text.attn_fwd            --------------------------
	.section	.text.attn_fwd,"ax",@progbits
	.align	128
        .global         attn_fwd
        .type           attn_fwd,@function
        .size           attn_fwd,(.L_x_28 - attn_fwd)
        .other          attn_fwd,@"STO_CUDA_ENTRY STV_DEFAULT"
attn_fwd:
.text.attn_fwd:
[----:B------:R-:W0:Y:S01]  /*0000*/  LDC R1, c[0x0][0x37c] ;  /* 0x0000df00ff017b82 */ /* 0x000e220000000800 */
[----:B------:R-:W1:Y:S02]  /*0010*/  S2R R0, SR_TID.X ;  /* 0x0000000000007919 */ /* 0x000e640000002100 */
[----:B-1----:R-:W-:-:S04]  /*0020*/  ISETP.GE.U32.AND P0, PT, R0, 0x20, PT ;  /* 0x000000200000780c */ /* 0x002fc80003f06070 */
[----:B------:R-:W-:-:S09]  /*0030*/  P2R R2, PR, RZ, 0x1 ;  /* 0x00000001ff027803 */ /* 0x000fd20000000000 */
[----:B------:R-:W-:Y:S05]  /*0040*/  @P0 BRA `(.L_x_0) ;  /* 0x0000000000b80947 */ /* 0x000fea0003800000 */
[----:B------:R-:W1:Y:S01]  /*0050*/  S2UR UR6, SR_CgaCtaId ;  /* 0x00000000000679c3 */ /* 0x000e620000008800 */
[----:B------:R-:W-:Y:S01]  /*0060*/  NOP ;  /* 0x0000000000007918 */ /* 0x000fe20000000000 */
[----:B------:R-:W-:Y:S02]  /*0070*/  UMOV UR4, 0x40 ;  /* 0x0000004000047882 */ /* 0x000fe40000000000 */
[----:B-1----:R-:W-:-:S09]  /*0080*/  ULEA UR4, UR6, UR4, 0x18 ;  /* 0x0000000406047291 */ /* 0x002fd2000f8ec0ff */
[----:B------:R-:W1:Y:S01]  /*0090*/  LDS.U8 R2, [UR4] ;  /* 0x00000004ff027984 */ /* 0x000e620008000000 */
[----:B------:R-:W-:Y:S02]  /*00a0*/  UMOV UR4, 0x400 ;  /* 0x0000040000047882 */ /* 0x000fe40000000000 */
[----:B------:R-:W-:Y:S01]  /*00b0*/  ULEA UR4, UR6, UR4, 0x18 ;  /* 0x0000000406047291 */ /* 0x000fe2000f8ec0ff */
[----:B-1----:R-:W-:-:S13]  /*00c0*/  ISETP.NE.AND P0, PT, R2, RZ, PT ;  /* 0x000000ff0200720c */ /* 0x002fda0003f05270 */
[----:B------:R-:W-:Y:S05]  /*00d0*/  @P0 BRA `(.L_x_1) ;  /* 0x00000000007c0947 */ /* 0x000fea0003800000 */
[----:B------:R-:W-:-:S13]  /*00e0*/  ELECT P0, URZ, PT ;  /* 0x0000000000ff782f */ /* 0x000fda0003800000 */
[----:B------:R-:W-:Y:S05]  /*00f0*/  @!P0 BRA `(.L_x_2) ;  /* 0x0000000000848947 */ /* 0x000fea0003800000 */
[----:B------:R-:W-:Y:S01]  /*0100*/  UMOV UR5, 0x4 ;  /* 0x0000000400057882 */ /* 0x000fe20000000000 */
[----:B------:R-:W-:Y:S02]  /*0110*/  IMAD.MOV.U32 R5, RZ, RZ, 0x1 ;  /* 0x00000001ff057424 */ /* 0x000fe400078e00ff */
[----:B------:R-:W-:Y:S02]  /*0120*/  IMAD.MOV.U32 R3, RZ, RZ, 0xf ;  /* 0x0000000fff037424 */ /* 0x000fe400078e00ff */
[----:B------:R-:W-:Y:S04]  /*0130*/  DEPBAR.LE SB1, 0x36 ;  /* 0x00009d800000791a */ /* 0x000fe80000000000 */
[----:B------:R-:W1:Y:S02]  /*0140*/  UTCATOMSWS.FIND_AND_SET.ALIGN UP0, UR5, UR5 ;  /* 0x00000005000575e3 */ /* 0x000e640008000800 */
[----:B-1----:R-:W-:-:S04]  /*0150*/  PLOP3.LUT P0, PT, PT, PT, UP0, 0x80, 0x8 ;  /* 0x000000000008781c */ /* 0x002fc80003f0f008 */
[----:B------:R-:W-:-:S04]  /*0160*/  SEL R2, RZ, 0xffffffff, !P0 ;  /* 0xffffffffff027807 */ /* 0x000fc80004000000 */
[----:B------:R-:W-:Y:S01]  /*0170*/  ISETP.NE.AND P0, PT, R2, RZ, PT ;  /* 0x000000ff0200720c */ /* 0x000fe20003f05270 */
[----:B------:R-:W-:-:S12]  /*0180*/  IMAD.U32 R2, RZ, RZ, UR5 ;  /* 0x00000005ff027e24 */ /* 0x000fd8000f8e00ff */
[----:B------:R-:W-:Y:S05]  /*0190*/  @P0 BRA `(.L_x_3) ;  /* 0x0000000000240947 */ /* 0x000fea0003800000 */
.L_x_4:
[----:B------:R-:W-:Y:S05]  /*01a0*/  NANOSLEEP 0x64 ;  /* 0x000000640000795d */ /* 0x000fea0003800000 */
[----:B------:R-:W-:-:S05]  /*01b0*/  UMOV UR5, 0x4 ;  /* 0x0000000400057882 */ /* 0x000fca0000000000 */
[----:B------:R-:W-:Y:S04]  /*01c0*/  DEPBAR.LE SB1, 0x36 ;  /* 0x00009d800000791a */ /* 0x000fe80000000000 */
[----:B------:R-:W1:Y:S02]  /*01d0*/  UTCATOMSWS.FIND_AND_SET.ALIGN UP0, UR5, UR5 ;  /* 0x00000005000575e3 */ /* 0x000e640008000800 */
[----:B-1----:R-:W-:-:S04]  /*01e0*/  PLOP3.LUT P0, PT, PT, PT, UP0, 0x80, 0x8 ;  /* 0x000000000008781c */ /* 0x002fc80003f0f008 */
[----:B------:R-:W-:-:S04]  /*01f0*/  SEL R2, RZ, 0xffffffff, !P0 ;  /* 0xffffffffff027807 */ /* 0x000fc80004000000 */
[----:B------:R-:W-:Y:S01]  /*0200*/  ISETP.NE.AND P0, PT, R2, RZ, PT ;  /* 0x000000ff0200720c */ /* 0x000fe20003f05270 */
[----:B------:R-:W-:-:S12]  /*0210*/  IMAD.U32 R2, RZ, RZ, UR5 ;  /* 0x00000005ff027e24 */ /* 0x000fd8000f8e00ff */
[----:B------:R-:W-:Y:S05]  /*0220*/  @!P0 BRA `(.L_x_4) ;  /* 0xfffffffc00dc8947 */ /* 0x000fea000383ffff */
.L_x_3:
[C---:B------:R-:W-:Y:S01]  /*0230*/  VIADD R4, R2.reuse, 0x10 ;  /* 0x0000001002047836 */ /* 0x040fe20000000000 */
[----:B------:R-:W-:Y:S01]  /*0240*/  UMOV UR5, 0x50 ;  /* 0x0000005000057882 */ /* 0x000fe20000000000 */
[----:B------:R-:W-:Y:S01]  /*0250*/  SHF.L.U32 R3, R3, R2, RZ ;  /* 0x0000000203037219 */ /* 0x000fe200000006ff */
[----:B------:R-:W-:Y:S01]  /*0260*/  ULEA UR5, UR6, UR5, 0x18 ;  /* 0x0000000506057291 */ /* 0x000fe2000f8ec0ff */
[----:B------:R-:W-:Y:S01]  /*0270*/  IMAD.SHL.U32 R2, R2, 0x20, RZ ;  /* 0x0000002002027824 */ /* 0x000fe200078e00ff */
[----:B------:R-:W-:-:S04]  /*0280*/  SHF.L.U32 R4, R5, R4, RZ ;  /* 0x0000000405047219 */ /* 0x000fc800000006ff */
[----:B------:R-:W-:-:S05]  /*0290*/  LOP3.LUT R3, R4, R3, RZ, 0xfc, !PT ;  /* 0x0000000304037212 */ /* 0x000fca00078efcff */
[----:B------:R1:W-:Y:S04]  /*02a0*/  ATOMS.OR RZ, [UR5], R3 ;  /* 0x00000003ffff798c */ /* 0x0003e8000b000005 */
[----:B------:R1:W-:Y:S01]  /*02b0*/  STS [UR4], R2 ;  /* 0x00000002ff007988 */ /* 0x0003e20008000804 */
[----:B------:R-:W-:Y:S05]  /*02c0*/  BRA `(.L_x_2) ;  /* 0x0000000000107947 */ /* 0x000fea0003800000 */
.L_x_1:
[----:B------:R-:W-:-:S05]  /*02d0*/  IMAD.MOV.U32 R2, RZ, RZ, -0x1 ;  /* 0xffffffffff027424 */ /* 0x000fca00078e00ff */
[----:B------:R1:W-:Y:S02]  /*02e0*/  STS [UR4], R2 ;  /* 0x00000002ff007988 */ /* 0x0003e40008000804 */
[----:B-1----:R-:W-:-:S07]  /*02f0*/  MOV R2, 0x310 ;  /* 0x0000031000027802 */ /* 0x002fce0000000f00 */
[----:B0-----:R-:W-:Y:S05]  /*0300*/  CALL.REL.NOINC `($__internal_1_$__cuda_sm10x_tcgen05_guardrail_trap_phase_invalid_during_alloc) ;  /* 0x0000005800047944 */ /* 0x001fea0003c00000 */
.L_x_2:
[----:B------:R-:W-:Y:S05]  /*0310*/  WARPSYNC.ALL ;  /* 0x0000000000007948 */ /* 0x000fea0003800000 */
[----:B------:R-:W-:Y:S01]  /*0320*/  NOP ;  /* 0x0000000000007918 */ /* 0x000fe20000000000 */
.L_x_0:
[----:B------:R-:W2:Y:S01]  /*0330*/  S2R R21, SR_CTAID.X ;  /* 0x0000000000157919 */ /* 0x000ea20000002500 */
[----:B------:R-:W3:Y:S01]  /*0340*/  S2UR UR8, SR_CTAID.Y ;  /* 0x00000000000879c3 */ /* 0x000ee20000002600 */
[----:B------:R-:W3:Y:S01]  /*0350*/  LDCU.64 UR4, c[0x0][0x3b0] ;  /* 0x00007600ff0477ac */ /* 0x000ee20008000a00 */
[----:B------:R-:W-:Y:S01]  /*0360*/  SHF.R.U32.HI R44, RZ, 0x6, R0 ;  /* 0x00000006ff2c7819 */ /* 0x000fe20000011600 */
[----:B------:R-:W-:-:S03]  /*0370*/  UMOV UR9, 0x400 ;  /* 0x0000040000097882 */ /* 0x000fc60000000000 */
[----:B------:R-:W-:Y:S01]  /*0380*/  SGXT.U32 R44, R44, 0x2 ;  /* 0x000000022c2c781a */ /* 0x000fe20000000000 */
[----:B------:R-:W4:Y:S01]  /*0390*/  LDCU.64 UR28, c[0x0][0x358] ;  /* 0x00006b00ff1c77ac */ /* 0x000f220008000a00 */
[----:B------:R-:W1:Y:S08]  /*03a0*/  S2UR UR6, SR_CgaCtaId ;  /* 0x00000000000679c3 */ /* 0x000e700000008800 */
[----:B------:R-:W0:Y:S08]  /*03b0*/  LDC R30, c[0x0][0x3b8] ;  /* 0x0000ee00ff1e7b82 */ /* 0x000e300000000800 */
[----:B------:R-:W4:Y:S01]  /*03c0*/  LDC.64 R22, c[0x0][0x380] ;  /* 0x0000e000ff167b82 */ /* 0x000f220000000a00 */
[----:B---3--:R-:W-:-:S04]  /*03d0*/  UIMAD UR4, UR8, UR4, URZ ;  /* 0x00000004080472a4 */ /* 0x008fc8000f8e02ff */
[----:B------:R-:W-:Y:S01]  /*03e0*/  USHF.L.U32 UR7, UR4, 0x1, URZ ;  /* 0x0000000104077899 */ /* 0x000fe200080006ff */
[----:B--2---:R-:W-:Y:S01]  /*03f0*/  IMAD.SHL.U32 R21, R21, 0x40, RZ ;  /* 0x0000004015157824 */ /* 0x004fe200078e00ff */
[----:B-1----:R-:W-:Y:S01]  /*0400*/  ULEA UR9, UR6, UR9, 0x18 ;  /* 0x0000000906097291 */ /* 0x002fe2000f8ec0ff */
[----:B------:R-:W-:Y:S03]  /*0410*/  BAR.SYNC.DEFER_BLOCKING 0x0 ;  /* 0x0000000000007b1d */ /* 0x000fe60000010000 */
[----:B------:R-:W-:-:S05]  /*0420*/  LOP3.LUT R2, R21, 0x3f, R0, 0xf8, !PT ;  /* 0x0000003f15027812 */ /* 0x000fca00078ef800 */
[----:B------:R-:W1:Y:S01]  /*0430*/  LDC.64 R72, c[0x0][0x3c0] ;  /* 0x0000f000ff487b82 */ /* 0x000e620000000a00 */
[----:B0-----:R-:W-:Y:S02]  /*0440*/  IMAD R6, R44, R30, RZ ;  /* 0x0000001e2c067224 */ /* 0x001fe400078e02ff */
[----:B------:R-:W-:Y:S01]  /*0450*/  IMAD R3, R2, UR5, RZ ;  /* 0x0000000502037c24 */ /* 0x000fe2000f8e02ff */
[----:B------:R-:W-:-:S03]  /*0460*/  UIMAD.WIDE UR4, UR4, 0x2, URZ ;  /* 0x00000002040478a5 */ /* 0x000fc6000f8e02ff */
[C---:B------:R-:W-:Y:S02]  /*0470*/  IMAD.SHL.U32 R5, R3.reuse, 0x2, RZ ;  /* 0x0000000203057824 */ /* 0x040fe400078e00ff */
[----:B------:R-:W-:-:S03]  /*0480*/  IMAD.HI R4, R3, 0x2, RZ ;  /* 0x0000000203047827 */ /* 0x000fc600078e02ff */
[----:B----4-:R-:W-:Y:S01]  /*0490*/  IADD3 R22, P0, P1, R5, UR7, R22 ;  /* 0x0000000705167c10 */ /* 0x010fe2000f91e016 */
[----:B------:R-:W-:Y:S02]  /*04a0*/  IMAD R3, R30, 0x4, R6 ;  /* 0x000000041e037824 */ /* 0x000fe400078e0206 */
[----:B------:R-:W0:Y:S01]  /*04b0*/  LDCU UR4, c[0x0][0x3c8] ;  /* 0x00007900ff0477ac */ /* 0x000e220008000800 */
[----:B------:R-:W-:Y:S01]  /*04c0*/  IADD3.X R24, PT, PT, R4, UR5, R23, P0, P1 ;  /* 0x0000000504187c10 */ /* 0x000fe200087e2417 */
[----:B------:R-:W-:Y:S01]  /*04d0*/  IMAD R4, R30, 0x4, R3 ;  /* 0x000000041e047824 */ /* 0x000fe200078e0203 */
[----:B------:R-:W2:Y:S01]  /*04e0*/  LDS R25, [UR9] ;  /* 0x00000009ff197984 */ /* 0x000ea20008000800 */
[----:B------:R-:W-:Y:S01]  /*04f0*/  BAR.SYNC.DEFER_BLOCKING 0x0 ;  /* 0x0000000000007b1d */ /* 0x000fe20000010000 */
[-C--:B------:R-:W-:Y:S01]  /*0500*/  LEA R8, P0, R6, R22.reuse, 0x1 ;  /* 0x0000001606087211 */ /* 0x080fe200078008ff */
[----:B------:R-:W-:Y:S01]  /*0510*/  IMAD R5, R30, 0x4, R4 ;  /* 0x000000041e057824 */ /* 0x000fe200078e0204 */
[----:B------:R-:W-:-:S02]  /*0520*/  LEA R12, P1, R4, R22, 0x1 ;  /* 0x00000016040c7211 */ /* 0x000fc400078208ff */
[----:B------:R-:W-:Y:S01]  /*0530*/  LEA.HI.X.SX32 R9, R6, R24, 0x1, P0 ;  /* 0x0000001806097211 */ /* 0x000fe200000f0eff */
[----:B------:R-:W-:Y:S01]  /*0540*/  IMAD R7, R30, 0x4, R5 ;  /* 0x000000041e077824 */ /* 0x000fe200078e0205 */
[C---:B------:R-:W-:Y:S02]  /*0550*/  LEA R10, P0, R3.reuse, R22, 0x1 ;  /* 0x00000016030a7211 */ /* 0x040fe400078008ff */
[-C--:B------:R-:W-:Y:S02]  /*0560*/  LEA.HI.X.SX32 R13, R4, R24.reuse, 0x1, P1 ;  /* 0x00000018040d7211 */ /* 0x080fe400008f0eff */
[----:B------:R-:W-:Y:S01]  /*0570*/  LEA.HI.X.SX32 R11, R3, R24, 0x1, P0 ;  /* 0x00000018030b7211 */ /* 0x000fe200000f0eff */
[----:B------:R-:W-:Y:S01]  /*0580*/  IMAD R3, R30, 0x4, R7 ;  /* 0x000000041e037824 */ /* 0x000fe200078e0207 */
[----:B------:R-:W-:-:S03]  /*0590*/  LEA R16, P0, R7, R22, 0x1 ;  /* 0x0000001607107211 */ /* 0x000fc600078008ff */
[C---:B------:R-:W-:Y:S01]  /*05a0*/  IMAD R19, R30.reuse, 0x4, R3 ;  /* 0x000000041e137824 */ /* 0x040fe200078e0203 */
[----:B------:R-:W-:Y:S02]  /*05b0*/  LEA.HI.X.SX32 R17, R7, R24, 0x1, P0 ;  /* 0x0000001807117211 */ /* 0x000fe400000f0eff */
[C---:B------:R-:W-:Y:S01]  /*05c0*/  LEA R14, P1, R5.reuse, R22, 0x1 ;  /* 0x00000016050e7211 */ /* 0x040fe200078208ff */
[----:B------:R-:W-:Y:S01]  /*05d0*/  IMAD R20, R30, 0x4, R19 ;  /* 0x000000041e147824 */ /* 0x000fe200078e0213 */
[----:B------:R3:W5:Y:S02]  /*05e0*/  LDG.E.U16 R4, desc[UR28][R8.64] ;  /* 0x0000001c08047981 */ /* 0x000764000c1e1500 */
[----:B------:R-:W-:Y:S02]  /*05f0*/  LEA.HI.X.SX32 R15, R5, R24, 0x1, P1 ;  /* 0x00000018050f7211 */ /* 0x000fe400008f0eff */
[----:B------:R4:W5:Y:S04]  /*0600*/  LDG.E.U16 R6, desc[UR28][R12.64] ;  /* 0x0000001c0c067981 */ /* 0x000968000c1e1500 */
[----:B------:R-:W5:Y:S01]  /*0610*/  LDG.E.U16 R5, desc[UR28][R10.64] ;  /* 0x0000001c0a057981 */ /* 0x000f62000c1e1500 */
[----:B---3--:R-:W-:-:S03]  /*0620*/  LEA R8, P0, R3, R22, 0x1 ;  /* 0x0000001603087211 */ /* 0x008fc600078008ff */
[----:B------:R3:W5:Y:S01]  /*0630*/  LDG.E.U16 R7, desc[UR28][R14.64] ;  /* 0x0000001c0e077981 */ /* 0x000762000c1e1500 */
[----:B------:R-:W-:Y:S02]  /*0640*/  LEA R18, P1, R19, R22, 0x1 ;  /* 0x0000001613127211 */ /* 0x000fe400078208ff */
[----:B------:R-:W-:Y:S01]  /*0650*/  LEA.HI.X.SX32 R9, R3, R24, 0x1, P0 ;  /* 0x0000001803097211 */ /* 0x000fe200000f0eff */
[----:B------:R-:W-:Y:S01]  /*0660*/  IMAD R3, R30, 0x4, R20 ;  /* 0x000000041e037824 */ /* 0x000fe200078e0214 */
[C---:B----4-:R-:W-:Y:S01]  /*0670*/  LEA R12, P0, R20.reuse, R22, 0x1 ;  /* 0x00000016140c7211 */ /* 0x050fe200078008ff */
[----:B------:R4:W5:Y:S01]  /*0680*/  LDG.E.U16 R26, desc[UR28][R16.64] ;  /* 0x0000001c101a7981 */ /* 0x000962000c1e1500 */
[-C--:B------:R-:W-:Y:S02]  /*0690*/  LEA.HI.X.SX32 R19, R19, R24.reuse, 0x1, P1 ;  /* 0x0000001813137211 */ /* 0x080fe400008f0eff */
[----:B------:R-:W-:Y:S01]  /*06a0*/  LEA.HI.X.SX32 R13, R20, R24, 0x1, P0 ;  /* 0x00000018140d7211 */ /* 0x000fe200000f0eff */
[C---:B---3--:R-:W-:Y:S01]  /*06b0*/  IMAD R15, R30.reuse, 0x4, R3 ;  /* 0x000000041e0f7824 */ /* 0x048fe200078e0203 */
[C---:B------:R-:W-:Y:S01]  /*06c0*/  LEA R10, P0, R3.reuse, R22, 0x1 ;  /* 0x00000016030a7211 */ /* 0x040fe200078008ff */
[----:B------:R3:W5:Y:S03]  /*06d0*/  LDG.E.U16 R27, desc[UR28][R8.64] ;  /* 0x0000001c081b7981 */ /* 0x000766000c1e1500 */
[----:B------:R-:W-:Y:S01]  /*06e0*/  LEA.HI.X.SX32 R11, R3, R24, 0x1, P0 ;  /* 0x00000018030b7211 */ /* 0x000fe200000f0eff */
[C---:B------:R-:W-:Y:S01]  /*06f0*/  IMAD R3, R30.reuse, 0x4, R15 ;  /* 0x000000041e037824 */ /* 0x040fe200078e020f */
[-C--:B------:R-:W-:Y:S01]  /*0700*/  LEA R14, P0, R15, R22.reuse, 0x1 ;  /* 0x000000160f0e7211 */ /* 0x080fe200078008ff */
[----:B------:R0:W5:Y:S02]  /*0710*/  LDG.E.U16 R28, desc[UR28][R18.64] ;  /* 0x0000001c121c7981 */ /* 0x000164000c1e1500 */
[----:B------:R-:W-:Y:S01]  /*0720*/  IMAD R20, R30, 0x4, R3 ;  /* 0x000000041e147824 */ /* 0x000fe200078e0203 */
[----:B----4-:R-:W-:Y:S01]  /*0730*/  LEA R16, P1, R3, R22, 0x1 ;  /* 0x0000001603107211 */ /* 0x010fe200078208ff */
[----:B------:R4:W5:Y:S01]  /*0740*/  LDG.E.U16 R45, desc[UR28][R12.64] ;  /* 0x0000001c0c2d7981 */ /* 0x000962000c1e1500 */
[----:B------:R-:W-:-:S02]  /*0750*/  LEA.HI.X.SX32 R15, R15, R24, 0x1, P0 ;  /* 0x000000180f0f7211 */ /* 0x000fc400000f0eff */
[----:B------:R-:W-:Y:S01]  /*0760*/  LEA.HI.X.SX32 R17, R3, R24, 0x1, P1 ;  /* 0x0000001803117211 */ /* 0x000fe200008f0eff */
[----:B------:R-:W-:Y:S01]  /*0770*/  IMAD R3, R30, 0x4, R20 ;  /* 0x000000041e037824 */ /* 0x000fe200078e0214 */
[----:B---3--:R-:W-:Y:S01]  /*0780*/  LEA R8, P0, R20, R22, 0x1 ;  /* 0x0000001614087211 */ /* 0x008fe200078008ff */
[----:B------:R3:W5:Y:S02]  /*0790*/  LDG.E.U16 R60, desc[UR28][R10.64] ;  /* 0x0000001c0a3c7981 */ /* 0x000764000c1e1500 */
[----:B0-----:R-:W-:Y:S01]  /*07a0*/  IMAD R19, R30, 0x4, R3 ;  /* 0x000000041e137824 */ /* 0x001fe200078e0203 */
[----:B------:R-:W-:Y:S01]  /*07b0*/  LEA.HI.X.SX32 R9, R20, R24, 0x1, P0 ;  /* 0x0000001814097211 */ /* 0x000fe200000f0eff */
[----:B------:R1:W5:Y:S01]  /*07c0*/  LDG.E.U16 R62, desc[UR28][R16.64] ;  /* 0x0000001c103e7981 */ /* 0x000362000c1e1500 */
[C---:B----4-:R-:W-:Y:S01]  /*07d0*/  LEA R12, P0, R3.reuse, R22, 0x1 ;  /* 0x00000016030c7211 */ /* 0x050fe200078008ff */
[C---:B------:R-:W-:Y:S02]  /*07e0*/  IMAD R20, R30.reuse, 0x4, R19 ;  /* 0x000000041e147824 */ /* 0x040fe400078e0213 */
[----:B------:R0:W5:Y:S01]  /*07f0*/  LDG.E.U16 R61, desc[UR28][R14.64] ;  /* 0x0000001c0e3d7981 */ /* 0x000162000c1e1500 */
[----:B------:R-:W-:Y:S01]  /*0800*/  LEA.HI.X.SX32 R13, R3, R24, 0x1, P0 ;  /* 0x00000018030d7211 */ /* 0x000fe200000f0eff */
[----:B------:R-:W-:Y:S01]  /*0810*/  IMAD R3, R30, 0x4, R20 ;  /* 0x000000041e037824 */ /* 0x000fe200078e0214 */
[CC--:B---3--:R-:W-:Y:S01]  /*0820*/  LEA R10, P0, R19.reuse, R22.reuse, 0x1 ;  /* 0x00000016130a7211 */ /* 0x0c8fe200078008ff */
[----:B------:R-:W3:Y:S01]  /*0830*/  LDC.64 R30, c[0x0][0x388] ;  /* 0x0000e200ff1e7b82 */ /* 0x000ee20000000a00 */
[----:B------:R-:W-:Y:S01]  /*0840*/  LEA R18, P1, R20, R22, 0x1 ;  /* 0x0000001614127211 */ /* 0x000fe200078208ff */
[----:B-1----:R-:W-:Y:S01]  /*0850*/  IMAD R16, R44, R73, RZ ;  /* 0x000000492c107224 */ /* 0x002fe200078e02ff */
[-C--:B------:R-:W-:Y:S01]  /*0860*/  LEA.HI.X.SX32 R11, R19, R24.reuse, 0x1, P0 ;  /* 0x00000018130b7211 */ /* 0x080fe200000f0eff */
[----:B------:R1:W5:Y:S01]  /*0870*/  LDG.E.U16 R64, desc[UR28][R12.64] ;  /* 0x0000001c0c407981 */ /* 0x000362000c1e1500 */
[----:B------:R-:W-:Y:S01]  /*0880*/  LEA.HI.X.SX32 R19, R20, R24, 0x1, P1 ;  /* 0x0000001814137211 */ /* 0x000fe200008f0eff */
[----:B------:R-:W-:Y:S01]  /*0890*/  IMAD R20, R73, 0x4, R16 ;  /* 0x0000000449147824 */ /* 0x000fe200078e0210 */
[----:B0-----:R-:W-:Y:S01]  /*08a0*/  LEA R14, P0, R3, R22, 0x1 ;  /* 0x00000016030e7211 */ /* 0x001fe200078008ff */
[----:B------:R0:W5:Y:S01]  /*08b0*/  LDG.E.U16 R63, desc[UR28][R8.64] ;  /* 0x0000001c083f7981 */ /* 0x000162000c1e1500 */
[----:B------:R-:W-:-:S02]  /*08c0*/  LOP3.LUT R29, R0, 0x3f, RZ, 0xc0, !PT ;  /* 0x0000003f001d7812 */ /* 0x000fc400078ec0ff */
[----:B------:R-:W-:Y:S01]  /*08d0*/  LEA.HI.X.SX32 R15, R3, R24, 0x1, P0 ;  /* 0x00000018030f7211 */ /* 0x000fe200000f0eff */
[----:B------:R4:W5:Y:S01]  /*08e0*/  LDG.E.U16 R11, desc[UR28][R10.64] ;  /* 0x0000001c0a0b7981 */ /* 0x000962000c1e1500 */
[----:B------:R-:W-:Y:S01]  /*08f0*/  SHF.R.U32.HI R3, RZ, 0x5, R0 ;  /* 0x00000005ff037819 */ /* 0x000fe20000011600 */
[----:B-1----:R-:W-:Y:S02]  /*0900*/  IMAD R12, R73, 0x4, R20 ;  /* 0x00000004490c7824 */ /* 0x002fe400078e0214 */
[----:B------:R-:W-:Y:S01]  /*0910*/  IMAD R72, R72, UR8, RZ ;  /* 0x0000000848487c24 */ /* 0x000fe2000f8e02ff */
[----:B------:R-:W-:Y:S01]  /*0920*/  R2UR UR21, R3 ;  /* 0x00000000031572ca */ /* 0x000fe200000e0000 */
[----:B0-----:R-:W-:Y:S01]  /*0930*/  IMAD R8, R29, UR4, RZ ;  /* 0x000000041d087c24 */ /* 0x001fe2000f8e02ff */
[----:B------:R-:W-:Y:S01]  /*0940*/  LOP3.LUT R3, R0, 0xc0, RZ, 0xc0, !PT ;  /* 0x000000c000037812 */ /* 0x000fe200078ec0ff */
[----:B------:R0:W5:Y:S01]  /*0950*/  LDG.E.U16 R15, desc[UR28][R14.64] ;  /* 0x0000001c0e0f7981 */ /* 0x000162000c1e1500 */
[----:B----4-:R-:W-:-:S02]  /*0960*/  IMAD R10, R73, 0x4, R12 ;  /* 0x00000004490a7824 */ /* 0x010fc400078e020c */
[----:B------:R-:W-:Y:S01]  /*0970*/  SHF.R.U32.HI R24, RZ, 0x2, R3 ;  /* 0x00000002ff187819 */ /* 0x000fe20000011603 */
[----:B------:R-:W-:Y:S01]  /*0980*/  IMAD.SHL.U32 R9, R8, 0x2, RZ ;  /* 0x0000000208097824 */ /* 0x000fe200078e00ff */
[----:B------:R1:W5:Y:S01]  /*0990*/  LDG.E.U16 R66, desc[UR28][R18.64] ;  /* 0x0000001c12427981 */ /* 0x000362000c1e1500 */
[----:B------:R-:W-:Y:S02]  /*09a0*/  IMAD.SHL.U32 R3, R72, 0x2, RZ ;  /* 0x0000000248037824 */ /* 0x000fe400078e00ff */
[C---:B0-----:R-:W-:Y:S02]  /*09b0*/  IMAD R14, R73.reuse, 0x4, R10 ;  /* 0x00000004490e7824 */ /* 0x041fe400078e020a */
[----:B------:R-:W-:Y:S02]  /*09c0*/  IMAD.SHL.U32 R13, R0, 0x2, RZ ;  /* 0x00000002000d7824 */ /* 0x000fe400078e00ff */
[----:B-1----:R-:W-:Y:S01]  /*09d0*/  IMAD R18, R73, 0x4, R14 ;  /* 0x0000000449127824 */ /* 0x002fe200078e020e */
[----:B---3--:R-:W-:Y:S01]  /*09e0*/  IADD3 R23, P0, P1, R9, R30, R3 ;  /* 0x0000001e09177210 */ /* 0x008fe2000791e003 */
[----:B------:R-:W-:-:S04]  /*09f0*/  IMAD.HI R8, R8, 0x2, RZ ;  /* 0x0000000208087827 */ /* 0x000fc800078e02ff */
[----:B------:R-:W-:Y:S01]  /*0a00*/  IMAD.HI R72, R72, 0x2, RZ ;  /* 0x0000000248487827 */ /* 0x000fe200078e02ff */
[----:B------:R-:W-:-:S03]  /*0a10*/  LOP3.LUT R3, R24, 0x1fe, R13, 0x78, !PT ;  /* 0x000001fe18037812 */ /* 0x000fc600078e780d */
[----:B------:R-:W-:Y:S01]  /*0a20*/  IMAD R22, R73, 0x4, R18 ;  /* 0x0000000449167824 */ /* 0x000fe200078e0212 */
[----:B------:R-:W-:-:S03]  /*0a30*/  IADD3.X R13, PT, PT, R8, R31, R72, P0, P1 ;  /* 0x0000001f080d7210 */ /* 0x000fc600007e2448 */
[----:B------:R-:W-:Y:S01]  /*0a40*/  IMAD R8, R73, 0x4, R22 ;  /* 0x0000000449087824 */ /* 0x000fe200078e0216 */
[----:B------:R-:W-:-:S03]  /*0a50*/  LEA R54, P2, R12, R23, 0x1 ;  /* 0x000000170c367211 */ /* 0x000fc600078408ff */
[C---:B------:R-:W-:Y:S01]  /*0a60*/  IMAD R24, R73.reuse, 0x4, R8 ;  /* 0x0000000449187824 */ /* 0x040fe200078e0208 */
[----:B------:R-:W-:Y:S02]  /*0a70*/  LEA R58, P0, R16, R23, 0x1 ;  /* 0x00000017103a7211 */ /* 0x000fe400078008ff */
[----:B------:R-:W-:Y:S01]  /*0a80*/  LEA.HI.X.SX32 R55, R12, R13, 0x1, P2 ;  /* 0x0000000d0c377211 */ /* 0x000fe200010f0eff */
[C---:B------:R-:W-:Y:S01]  /*0a90*/  IMAD R12, R73.reuse, 0x4, R24 ;  /* 0x00000004490c7824 */ /* 0x040fe200078e0218 */
[----:B------:R-:W-:Y:S02]  /*0aa0*/  LEA R56, P1, R20, R23, 0x1 ;  /* 0x0000001714387211 */ /* 0x000fe400078208ff */
[----:B------:R-:W-:Y:S01]  /*0ab0*/  LEA.HI.X.SX32 R59, R16, R13, 0x1, P0 ;  /* 0x0000000d103b7211 */ /* 0x000fe200000f0eff */
[----:B------:R-:W-:Y:S01]  /*0ac0*/  IMAD R16, R73, 0x4, R12 ;  /* 0x0000000449107824 */ /* 0x000fe200078e020c */
[----:B------:R-:W-:Y:S02]  /*0ad0*/  LEA R52, P0, R10, R23, 0x1 ;  /* 0x000000170a347211 */ /* 0x000fe400078008ff */
[----:B------:R-:W-:-:S02]  /*0ae0*/  LEA.HI.X.SX32 R57, R20, R13, 0x1, P1 ;  /* 0x0000000d14397211 */ /* 0x000fc400008f0eff */
[----:B------:R-:W-:Y:S02]  /*0af0*/  LEA R50, P1, R14, R23, 0x1 ;  /* 0x000000170e327211 */ /* 0x000fe400078208ff */
[-C--:B------:R-:W-:Y:S01]  /*0b00*/  LEA.HI.X.SX32 R53, R10, R13.reuse, 0x1, P0 ;  /* 0x0000000d0a357211 */ /* 0x080fe200000f0eff */
[C---:B------:R-:W-:Y:S01]  /*0b10*/  IMAD R10, R73.reuse, 0x4, R16 ;  /* 0x00000004490a7824 */ /* 0x040fe200078e0210 */
[----:B------:R-:W-:Y:S02]  /*0b20*/  LEA.HI.X.SX32 R51, R14, R13, 0x1, P1 ;  /* 0x0000000d0e337211 */ /* 0x000fe400008f0eff */
[-C--:B------:R-:W-:Y:S01]  /*0b30*/  LEA R42, P1, R8, R23.reuse, 0x1 ;  /* 0x00000017082a7211 */ /* 0x080fe200078208ff */
[C---:B------:R-:W-:Y:S01]  /*0b40*/  IMAD R14, R73.reuse, 0x4, R10 ;  /* 0x00000004490e7824 */ /* 0x040fe200078e020a */
[----:B------:R-:W-:Y:S02]  /*0b50*/  LEA R48, P2, R18, R23, 0x1 ;  /* 0x0000001712307211 */ /* 0x000fe400078408ff */
[-C--:B------:R-:W-:Y:S01]  /*0b60*/  LEA.HI.X.SX32 R43, R8, R13.reuse, 0x1, P1 ;  /* 0x0000000d082b7211 */ /* 0x080fe200008f0eff */
[----:B------:R-:W-:Y:S01]  /*0b70*/  IMAD R8, R73, 0x4, R14 ;  /* 0x0000000449087824 */ /* 0x000fe200078e020e */
[----:B------:R-:W-:-:S02]  /*0b80*/  LEA.HI.X.SX32 R49, R18, R13, 0x1, P2 ;  /* 0x0000000d12317211 */ /* 0x000fc400010f0eff */
[----:B------:R-:W-:Y:S01]  /*0b90*/  ISETP.GE.U32.AND P4, PT, R0, 0x20, PT ;  /* 0x000000200000780c */ /* 0x000fe20003f86070 */
[C---:B------:R-:W-:Y:S01]  /*0ba0*/  IMAD R18, R73.reuse, 0x4, R8 ;  /* 0x0000000449127824 */ /* 0x040fe200078e0208 */
[-C--:B------:R-:W-:Y:S02]  /*0bb0*/  LEA R46, P0, R22, R23.reuse, 0x1 ;  /* 0x00000017162e7211 */ /* 0x080fe400078008ff */
[----:B------:R-:W-:Y:S01]  /*0bc0*/  LEA R40, P2, R24, R23, 0x1 ;  /* 0x0000001718287211 */ /* 0x000fe200078408ff */
[----:B------:R-:W-:Y:S01]  /*0bd0*/  IMAD R9, R73, 0x4, R18 ;  /* 0x0000000449097824 */ /* 0x000fe200078e0212 */
[-C--:B------:R-:W-:Y:S02]  /*0be0*/  LEA.HI.X.SX32 R47, R22, R13.reuse, 0x1, P0 ;  /* 0x0000000d162f7211 */ /* 0x080fe400000f0eff */
[----:B------:R-:W-:Y:S02]  /*0bf0*/  LEA.HI.X.SX32 R41, R24, R13, 0x1, P2 ;  /* 0x0000000d18297211 */ /* 0x000fe400010f0eff */
[----:B------:R-:W-:-:S02]  /*0c00*/  LEA R38, P0, R12, R23, 0x1 ;  /* 0x000000170c267211 */ /* 0x000fc400078008ff */
[-C--:B------:R-:W-:Y:S02]  /*0c10*/  LEA R36, P1, R16, R23.reuse, 0x1 ;  /* 0x0000001710247211 */ /* 0x080fe400078208ff */
[----:B------:R-:W-:Y:S02]  /*0c20*/  LEA R34, P2, R10, R23, 0x1 ;  /* 0x000000170a227211 */ /* 0x000fe400078408ff */
[-C--:B------:R-:W-:Y:S02]  /*0c30*/  LEA.HI.X.SX32 R39, R12, R13.reuse, 0x1, P0 ;  /* 0x0000000d0c277211 */ /* 0x080fe400000f0eff */
[-C--:B------:R-:W-:Y:S02]  /*0c40*/  LEA.HI.X.SX32 R37, R16, R13.reuse, 0x1, P1 ;  /* 0x0000000d10257211 */ /* 0x080fe400008f0eff */
[----:B------:R-:W-:Y:S02]  /*0c50*/  LEA.HI.X.SX32 R35, R10, R13, 0x1, P2 ;  /* 0x0000000d0a237211 */ /* 0x000fe400010f0eff */
[----:B------:R-:W-:-:S02]  /*0c60*/  LEA R32, P0, R14, R23, 0x1 ;  /* 0x000000170e207211 */ /* 0x000fc400078008ff */
[-C--:B------:R-:W-:Y:S02]  /*0c70*/  LEA R30, P1, R8, R23.reuse, 0x1 ;  /* 0x00000017081e7211 */ /* 0x080fe400078208ff */
[-C--:B------:R-:W-:Y:S02]  /*0c80*/  LEA R24, P2, R18, R23.reuse, 0x1 ;  /* 0x0000001712187211 */ /* 0x080fe400078408ff */
[----:B------:R-:W-:Y:S02]  /*0c90*/  LEA R22, P3, R9, R23, 0x1 ;  /* 0x0000001709167211 */ /* 0x000fe400078608ff */
[----:B--2---:R-:W-:Y:S02]  /*0ca0*/  R2UR UR10, R25 ;  /* 0x00000000190a72ca */ /* 0x004fe400000e0000 */
[-C--:B------:R-:W-:Y:S02]  /*0cb0*/  LEA.HI.X.SX32 R33, R14, R13.reuse, 0x1, P0 ;  /* 0x0000000d0e217211 */ /* 0x080fe400000f0eff */
[----:B------:R-:W-:-:S02]  /*0cc0*/  LEA.HI.X.SX32 R31, R8, R13, 0x1, P1 ;  /* 0x0000000d081f7211 */ /* 0x000fc400008f0eff */
[-C--:B------:R-:W-:Y:S02]  /*0cd0*/  LEA.HI.X.SX32 R25, R18, R13.reuse, 0x1, P2 ;  /* 0x0000000d12197211 */ /* 0x080fe400010f0eff */
[----:B------:R-:W-:Y:S01]  /*0ce0*/  LEA.HI.X.SX32 R23, R9, R13, 0x1, P3 ;  /* 0x0000000d09177211 */ /* 0x000fe200018f0eff */
[----:B------:R-:W-:Y:S06]  /*0cf0*/  @P4 BRA `(.L_x_5) ;  /* 0x0000000000184947 */ /* 0x000fec0003800000 */
[----:B------:R-:W-:Y:S01]  /*0d00*/  ELECT P0, URZ, PT ;  /* 0x0000000000ff782f */ /* 0x000fe20003800000 */
[----:B------:R-:W-:Y:S01]  /*0d10*/  IMAD.MOV.U32 R8, RZ, RZ, 0x1 ;  /* 0x00000001ff087424 */ /* 0x000fe200078e00ff */
[----:B------:R-:W-:Y:S01]  /*0d20*/  UMOV UR4, 0x40 ;  /* 0x0000004000047882 */ /* 0x000fe20000000000 */
[----:B------:R-:W-:Y:S01]  /*0d30*/  UVIRTCOUNT.DEALLOC.SMPOOL 0x80 ;  /* 0x000000800000784c */ /* 0x000fe20000000000 */
[----:B------:R-:W-:-:S09]  /*0d40*/  ULEA UR4, UR6, UR4, 0x18 ;  /* 0x0000000406047291 */ /* 0x000fd2000f8ec0ff */
[----:B------:R0:W-:Y:S03]  /*0d50*/  @P0 STS.U8 [UR4], R8 ;  /* 0x00000008ff000988 */ /* 0x0001e60008000004 */
.L_x_5:
[----:B------:R-:W-:Y:S01]  /*0d60*/  USHF.L.U32 UR4, UR21, 0x15, URZ ;  /* 0x0000001515047899 */ /* 0x000fe200080006ff */
[----:B------:R-:W-:Y:S01]  /*0d70*/  LOP3.LUT R20, R3, 0x40, RZ, 0x3c, !PT ;  /* 0x0000004003147812 */ /* 0x000fe200078e3cff */
[----:B------:R-:W-:Y:S01]  /*0d80*/  ULOP3.LUT UR19, UR21, 0x4, URZ, 0xc0, !UPT ;  /* 0x0000000415137892 */ /* 0x000fe2000f8ec0ff */
[----:B------:R-:W-:Y:S01]  /*0d90*/  LOP3.LUT P0, RZ, R0, 0xff, RZ, 0xc0, !PT ;  /* 0x000000ff00ff7812 */ /* 0x000fe2000780c0ff */
[----:B------:R-:W-:Y:S01]  /*0da0*/  ULOP3.LUT UR7, UR4, 0x600000, URZ, 0xc0, !UPT ;  /* 0x0060000004077892 */ /* 0x000fe2000f8ec0ff */
[----:B-----5:R1:W-:Y:S01]  /*0db0*/  STS.U16 [R3+UR9], R4 ;  /* 0x0000000403007988 */ /* 0x0203e20008000409 */
[----:B------:R-:W-:Y:S01]  /*0dc0*/  UMOV UR5, 0x1 ;  /* 0x0000000100057882 */ /* 0x000fe20000000000 */
[----:B------:R-:W-:Y:S01]  /*0dd0*/  UIADD3 UR13, UPT, UPT, UR9, 0x8000, URZ ;  /* 0x00008000090d7890 */ /* 0x000fe2000fffe0ff */
[----:B0-----:R-:W-:Y:S01]  /*0de0*/  PRMT R8, RZ, 0x7610, R8 ;  /* 0x00007610ff087816 */ /* 0x001fe20000000008 */
[----:B------:R-:W-:Y:S01]  /*0df0*/  ULEA UR12, UR19, UR7, 0x3 ;  /* 0x00000007130c7291 */ /* 0x000fe2000f8e18ff */
[----:B------:R0:W-:Y:S01]  /*0e00*/  STS.U16 [R3+UR9+0x400], R6 ;  /* 0x0004000603007988 */ /* 0x0001e20008000409 */
[----:B------:R-:W-:-:S02]  /*0e10*/  PRMT R10, RZ, 0x7610, R10 ;  /* 0x00007610ff0a7816 */ /* 0x000fc4000000000a */
[----:B------:R-:W-:Y:S01]  /*0e20*/  UIADD3 UR12, UPT, UPT, UR10, UR12, URZ ;  /* 0x0000000c0a0c7290 */ /* 0x000fe2000fffe0ff */
[----:B------:R2:W-:Y:S01]  /*0e30*/  STS.U16 [R3+UR9+0x800], R26 ;  /* 0x0008001a03007988 */ /* 0x0005e20008000409 */
[----:B-1----:R-:W-:Y:S01]  /*0e40*/  PRMT R4, RZ, 0x7610, R4 ;  /* 0x00007610ff047816 */ /* 0x002fe20000000004 */
[----:B------:R-:W-:Y:S01]  /*0e50*/  VOTEU.ALL UP0, P0 ;  /* 0x0000000000ff7886 */ /* 0x000fe20000000000 */
[----:B------:R-:W-:Y:S01]  /*0e60*/  VOTEU.ALL UP1, P0 ;  /* 0x0000000000ff7886 */ /* 0x000fe20000020000 */
[----:B------:R-:W-:Y:S01]  /*0e70*/  STS.U16 [R3+UR9+0xc00], R28 ;  /* 0x000c001c03007988 */ /* 0x000fe20008000409 */
[----:B------:R-:W-:Y:S02]  /*0e80*/  PRMT R12, RZ, 0x7610, R12 ;  /* 0x00007610ff0c7816 */ /* 0x000fe4000000000c */
[----:B------:R-:W-:-:S04]  /*0e90*/  @!UP0 UIADD3 UR14, UPT, UPT, -UR5, 0x100000, URZ ;  /* 0x00100000050e8890 */ /* 0x000fc8000fffe1ff */
[----:B------:R-:W-:Y:S02]  /*0ea0*/  @!UP0 USHF.L.U32 UR15, UR14, 0xb, URZ ;  /* 0x0000000b0e0f8899 */ /* 0x000fe400080006ff */
[----:B------:R-:W-:Y:S01]  /*0eb0*/  @!UP0 USHF.L.U32 UR14, UR14, 0x1, URZ ;  /* 0x000000010e0e8899 */ /* 0x000fe200080006ff */
[----:B------:R-:W-:Y:S01]  /*0ec0*/  STS.U16 [R3+UR9+0x1000], R60 ;  /* 0x0010003c03007988 */ /* 0x000fe20008000409 */
[----:B0-----:R-:W-:Y:S01]  /*0ed0*/  PRMT R6, RZ, 0x7610, R6 ;  /* 0x00007610ff067816 */ /* 0x001fe20000000006 */
[----:B--2---:R-:W-:Y:S01]  /*0ee0*/  VIADD R26, R21, 0x40 ;  /* 0x00000040151a7836 */ /* 0x004fe20000000000 */
[----:B------:R-:W-:Y:S01]  /*0ef0*/  PRMT R14, RZ, 0x7610, R14 ;  /* 0x00007610ff0e7816 */ /* 0x000fe2000000000e */
[----:B------:R-:W-:Y:S01]  /*0f00*/  STS.U16 [R3+UR9+0x1400], R62 ;  /* 0x0014003e03007988 */ /* 0x000fe20008000409 */
[----:B------:R-:W-:Y:S02]  /*0f10*/  PRMT R16, RZ, 0x7610, R16 ;  /* 0x00007610ff107816 */ /* 0x000fe40000000010 */
[----:B------:R-:W-:Y:S01]  /*0f20*/  ISETP.GT.AND P1, PT, R26, RZ, PT ;  /* 0x000000ff1a00720c */ /* 0x000fe20003f24270 */
[----:B------:R-:W-:Y:S01]  /*0f30*/  STS.U16 [R3+UR9+0x1800], R64 ;  /* 0x0018004003007988 */ /* 0x000fe20008000409 */
[----:B------:R-:W-:-:S02]  /*0f40*/  PRMT R18, RZ, 0x7610, R18 ;  /* 0x00007610ff127816 */ /* 0x000fc40000000012 */
[----:B------:R-:W-:Y:S01]  /*0f50*/  PRMT R9, RZ, 0x7610, R9 ;  /* 0x00007610ff097816 */ /* 0x000fe20000000009 */
[----:B------:R-:W-:Y:S01]  /*0f60*/  STS.U16 [R3+UR9+0x1c00], R66 ;  /* 0x001c004203007988 */ /* 0x000fe20008000409 */
[----:B------:R-:W-:Y:S02]  /*0f70*/  PRMT R13, RZ, 0x7610, R13 ;  /* 0x00007610ff0d7816 */ /* 0x000fe4000000000d */
[----:B------:R-:W-:Y:S01]  /*0f80*/  PRMT R17, RZ, 0x7610, R17 ;  /* 0x00007610ff117816 */ /* 0x000fe20000000011 */
[----:B------:R0:W-:Y:S01]  /*0f90*/  STS.U16 [R20+UR9+0x200], R5 ;  /* 0x0002000514007988 */ /* 0x0001e20008000409 */
[----:B------:R-:W-:-:S03]  /*0fa0*/  PRMT R19, RZ, 0x7610, R19 ;  /* 0x00007610ff137816 */ /* 0x000fc60000000013 */
[----:B------:R1:W-:Y:S04]  /*0fb0*/  STS.U16 [R20+UR9+0x600], R7 ;  /* 0x0006000714007988 */ /* 0x0003e80008000409 */
[----:B------:R-:W-:Y:S01]  /*0fc0*/  STS.U16 [R20+UR9+0xa00], R27 ;  /* 0x000a001b14007988 */ /* 0x000fe20008000409 */
[----:B0-----:R-:W-:-:S03]  /*0fd0*/  PRMT R5, RZ, 0x7610, R5 ;  /* 0x00007610ff057816 */ /* 0x001fc60000000005 */
[----:B------:R-:W-:Y:S01]  /*0fe0*/  STS.U16 [R20+UR9+0xe00], R45 ;  /* 0x000e002d14007988 */ /* 0x000fe20008000409 */
[----:B-1----:R-:W-:-:S03]  /*0ff0*/  PRMT R7, RZ, 0x7610, R7 ;  /* 0x00007610ff077816 */ /* 0x002fc60000000007 */
[----:B------:R-:W-:Y:S04]  /*1000*/  STS.U16 [R20+UR9+0x1200], R61 ;  /* 0x0012003d14007988 */ /* 0x000fe80008000409 */
[----:B------:R-:W-:Y:S04]  /*1010*/  STS.U16 [R20+UR9+0x1600], R63 ;  /* 0x0016003f14007988 */ /* 0x000fe80008000409 */
[----:B------:R0:W-:Y:S04]  /*1020*/  STS.U16 [R20+UR9+0x1a00], R11 ;  /* 0x001a000b14007988 */ /* 0x0001e80008000409 */
[----:B------:R1:W-:Y:S01]  /*1030*/  STS.U16 [R20+UR9+0x1e00], R15 ;  /* 0x001e000f14007988 */ /* 0x0003e20008000409 */
[----:B------:R-:W-:Y:S01]  /*1040*/  STTM.16dp32bit_t0_t15.x16 tmem[UR12], RZ ;  /* 0x000000ff000079ed */ /* 0x000fe20008a0000c */
[----:B------:R-:W-:Y:S01]  /*1050*/  STTM.16dp32bit_t16_t31.x16 tmem[UR12+0x10], RZ ;  /* 0x000010ff000079ed */ /* 0x000fe20008a2000c */
[----:B------:R-:W2:Y:S02]  /*1060*/  FENCE.VIEW.ASYNC.T ;  /* 0x00000000000073c6 */ /* 0x000ea40000000200 */
[----:B--2---:R-:W-:Y:S01]  /*1070*/  BAR.SYNC.DEFER_BLOCKING 0x0 ;  /* 0x0000000000007b1d */ /* 0x004fe20000010000 */
[----:B0-----:R-:W-:-:S02]  /*1080*/  PRMT R11, RZ, 0x7610, R11 ;  /* 0x00007610ff0b7816 */ /* 0x001fc4000000000b */
[----:B-1----:R-:W-:-:S03]  /*1090*/  PRMT R15, RZ, 0x7610, R15 ;  /* 0x00007610ff0f7816 */ /* 0x002fc6000000000f */
[----:B------:R-:W0:Y:S02]  /*10a0*/  FENCE.VIEW.ASYNC.S ;  /* 0x00000000000073c6 */ /* 0x000e240000000000 */
[----:B0-----:R0:W1:Y:S02]  /*10b0*/  @!UP1 SYNCS.EXCH.64 URZ, [UR13], UR14 ;  /* 0x0000000e0dff95b2 */ /* 0x0010640008000100 */
[----:B-1----:R-:W-:Y:S06]  /*10c0*/  BAR.SYNC.DEFER_BLOCKING 0x0 ;  /* 0x0000000000007b1d */ /* 0x002fec0000010000 */
[----:B------:R-:W2:Y:S04]  /*10d0*/  @P1 LDG.E.U16 R4, desc[UR28][R58.64] ;  /* 0x0000001c3a041981 */ /* 0x000ea8000c1e1500 */
[----:B------:R-:W3:Y:S04]  /*10e0*/  @P1 LDG.E.U16 R6, desc[UR28][R54.64] ;  /* 0x0000001c36061981 */ /* 0x000ee8000c1e1500 */
[----:B------:R-:W4:Y:S04]  /*10f0*/  @P1 LDG.E.U16 R8, desc[UR28][R50.64] ;  /* 0x0000001c32081981 */ /* 0x000f28000c1e1500 */
        /* <DEDUP_REMOVED lines=12> */
[----:B------:R-:W4:Y:S01]  /*11c0*/  @P1 LDG.E.U16 R19, desc[UR28][R22.64] ;  /* 0x0000001c16131981 */ /* 0x000f22000c1e1500 */
[----:B0-----:R-:W-:-:S04]  /*11d0*/  @!UP0 UIADD3 UR14, UPT, UPT, -UR5, 0x100000, URZ ;  /* 0x00100000050e8890 */ /* 0x001fc8000fffe1ff */
[----:B------:R-:W-:Y:S02]  /*11e0*/  @!UP0 USHF.L.U32 UR15, UR14, 0xb, URZ ;  /* 0x0000000b0e0f8899 */ /* 0x000fe400080006ff */
[----:B------:R-:W-:Y:S01]  /*11f0*/  @!UP0 USHF.L.U32 UR14, UR14, 0x1, URZ ;  /* 0x000000010e0e8899 */ /* 0x000fe200080006ff */
[----:B------:R-:W-:Y:S01]  /*1200*/  VOTEU.ALL UP1, P0 ;  /* 0x0000000000ff7886 */ /* 0x000fe20000020000 */
[----:B------:R-:W-:-:S04]  /*1210*/  @!UP0 UIADD3 UR4, UPT, UPT, -UR5, 0x100000, URZ ;  /* 0x0010000005048890 */ /* 0x000fc8000fffe1ff */
[----:B------:R-:W-:Y:S02]  /*1220*/  @!UP0 USHF.L.U32 UR5, UR4, 0xb, URZ ;  /* 0x0000000b04058899 */ /* 0x000fe400080006ff */
[----:B------:R-:W-:Y:S02]  /*1230*/  @!UP0 USHF.L.U32 UR4, UR4, 0x1, URZ ;  /* 0x0000000104048899 */ /* 0x000fe400080006ff */
[----:B------:R-:W-:Y:S01]  /*1240*/  UIADD3 UR6, UPT, UPT, UR9, 0x4000, URZ ;  /* 0x0000400009067890 */ /* 0x000fe2000fffe0ff */
[----:B------:R-:W-:Y:S01]  /*1250*/  ISETP.EQ.U32.AND P6, PT, RZ, UR21, P1 ;  /* 0x00000015ff007c0c */ /* 0x000fe20008fc2070 */
[----:B------:R-:W-:Y:S01]  /*1260*/  UIADD3 UR11, UPT, UPT, UR10, 0x100000, URZ ;  /* 0x001000000a0b7890 */ /* 0x000fe2000fffe0ff */
[----:B------:R0:W1:Y:S01]  /*1270*/  @!UP1 SYNCS.EXCH.64 URZ, [UR9+0x8008], UR14 ;  /* 0x0080080e09ff95b2 */ /* 0x0000620008000100 */
[----:B------:R-:W-:Y:S01]  /*1280*/  VOTEU.ALL UP1, P0 ;  /* 0x0000000000ff7886 */ /* 0x000fe20000020000 */
[----:B--2---:R0:W-:Y:S04]  /*1290*/  STS.U16 [R3+UR9+0x2000], R4 ;  /* 0x0020000403007988 */ /* 0x0041e80008000409 */
[----:B---3--:R0:W-:Y:S04]  /*12a0*/  STS.U16 [R3+UR9+0x2400], R6 ;  /* 0x0024000603007988 */ /* 0x0081e80008000409 */
[----:B----4-:R0:W-:Y:S04]  /*12b0*/  STS.U16 [R3+UR9+0x2800], R8 ;  /* 0x0028000803007988 */ /* 0x0101e80008000409 */
[----:B------:R0:W-:Y:S04]  /*12c0*/  STS.U16 [R3+UR9+0x2c00], R10 ;  /* 0x002c000a03007988 */ /* 0x0001e80008000409 */
        /* <DEDUP_REMOVED lines=11> */
[----:B------:R0:W-:Y:S01]  /*1380*/  STS.U16 [R20+UR9+0x3e00], R19 ;  /* 0x003e001314007988 */ /* 0x0001e20008000409 */
[----:B-1----:R1:W-:Y:S06]  /*1390*/  MEMBAR.ALL.CTA ;  /* 0x0000000000007992 */ /* 0x0023ec0000008000 */
[----:B-1----:R-:W-:Y:S04]  /*13a0*/  FENCE.VIEW.ASYNC.S ;  /* 0x00000000000073c6 */ /* 0x002fe80000000000 */
[----:B------:R-:W1:Y:S02]  /*13b0*/  FENCE.VIEW.ASYNC.S ;  /* 0x00000000000073c6 */ /* 0x000e640000000000 */
[----:B-1----:R0:W1:Y:S02]  /*13c0*/  @!UP1 SYNCS.EXCH.64 URZ, [UR9+0x4000], UR4 ;  /* 0x0040000409ff95b2 */ /* 0x0020640008000100 */
[----:B-1----:R-:W-:Y:S06]  /*13d0*/  BAR.SYNC.DEFER_BLOCKING 0x0 ;  /* 0x0000000000007b1d */ /* 0x002fec0000010000 */
[----:B0-----:R-:W-:Y:S05]  /*13e0*/  @!P6 BRA `(.L_x_6) ;  /* 0x000000000084e947 */ /* 0x001fea0003800000 */
[----:B------:R-:W-:Y:S02]  /*13f0*/  UIADD3 UR4, UPT, UPT, UR9, 0x2000, URZ ;  /* 0x0000200009047890 */ /* 0x000fe4000fffe0ff */
[----:B------:R-:W-:Y:S02]  /*1400*/  USHF.R.U32.HI UR14, URZ, 0x4, UR9 ;  /* 0x00000004ff0e7899 */ /* 0x000fe40008011609 */
[----:B------:R-:W-:Y:S02]  /*1410*/  USHF.R.U32.HI UR4, URZ, 0x4, UR4 ;  /* 0x00000004ff047899 */ /* 0x000fe40008011604 */
[----:B------:R-:W-:Y:S02]  /*1420*/  USGXT.U32 UR14, UR14, 0xe ;  /* 0x0000000e0e0e789a */ /* 0x000fe40008000000 */
[----:B------:R-:W-:Y:S02]  /*1430*/  USGXT.U32 UR16, UR4, 0xe ;  /* 0x0000000e0410789a */ /* 0x000fe40008000000 */
[----:B------:R-:W-:-:S02]  /*1440*/  UIADD3 UR32, UP1, UPT, UR14, 0x80, URZ ;  /* 0x000000800e207890 */ /* 0x000fc4000ff3e0ff */
[----:B------:R-:W-:Y:S01]  /*1450*/  UIADD3 UR34, UP2, UPT, UR16, 0x2, URZ ;  /* 0x0000000210227890 */ /* 0x000fe2000ff5e0ff */
[----:B------:R-:W-:Y:S01]  /*1460*/  UMOV UR4, URZ ;  /* 0x000000ff00047c82 */ /* 0x000fe20008000000 */
[----:B------:R-:W-:Y:S01]  /*1470*/  UMOV UR36, 0x0 ;  /* 0x0000000000247882 */ /* 0x000fe20000000000 */
[----:B------:R-:W-:Y:S02]  /*1480*/  UIADD3.X UR33, UPT, UPT, UR4, 0x40004040, URZ, UP1, !UPT ;  /* 0x4000404004217890 */ /* 0x000fe40008ffe4ff */
[----:B------:R-:W-:Y:S02]  /*1490*/  UIADD3.X UR35, UPT, UPT, UR4, 0x40004040, URZ, UP2, !UPT ;  /* 0x4000404004237890 */ /* 0x000fe400097fe4ff */
[----:B------:R-:W-:Y:S02]  /*14a0*/  UIADD3.64 UR22, UPT, UPT, UR32, 0x80, URZ ;  /* 0x0000008020167897 */ /* 0x000fe4000fffe0ff */
[----:B------:R-:W-:Y:S02]  /*14b0*/  UIADD3.64 UR24, UPT, UPT, UR34, 0x2, URZ ;  /* 0x0000000222187897 */ /* 0x000fe4000fffe0ff */
[----:B------:R-:W-:-:S02]  /*14c0*/  UIADD3.64 UR26, UPT, UPT, UR32, 0x100, URZ ;  /* 0x00000100201a7897 */ /* 0x000fc4000fffe0ff */
[----:B------:R-:W-:Y:S01]  /*14d0*/  UIADD3.64 UR30, UPT, UPT, UR34, 0x4, URZ ;  /* 0x00000004221e7897 */ /* 0x000fe2000fffe0ff */
[----:B------:R-:W-:Y:S01]  /*14e0*/  UMOV UR37, 0x4108490 ;  /* 0x0410849000257882 */ /* 0x000fe20000000000 */
[----:B------:R-:W-:Y:S01]  /*14f0*/  UMOV UR15, 0x40004040 ;  /* 0x40004040000f7882 */ /* 0x000fe20000000000 */
[----:B------:R-:W-:Y:S01]  /*1500*/  UMOV UR17, 0x40004040 ;  /* 0x4000404000117882 */ /* 0x000fe20000000000 */
[----:B------:R-:W-:Y:S01]  /*1510*/  UMOV UR38, 0x0 ;  /* 0x0000000000267882 */ /* 0x000fe20000000000 */
[----:B------:R-:W-:Y:S01]  /*1520*/  UMOV UR39, 0x4108490 ;  /* 0x0410849000277882 */ /* 0x000fe20000000000 */
[----:B------:R-:W-:Y:S01]  /*1530*/  UMOV UR40, 0x0 ;  /* 0x0000000000287882 */ /* 0x000fe20000000000 */
[----:B------:R-:W-:Y:S01]  /*1540*/  UMOV UR41, 0x4108490 ;  /* 0x0410849000297882 */ /* 0x000fe20000000000 */
[----:B------:R-:W-:Y:S01]  /*1550*/  UMOV UR4, UR6 ;  /* 0x0000000600047c82 */ /* 0x000fe20008000000 */
[----:B------:R-:W-:Y:S01]  /*1560*/  UMOV UR5, URZ ;  /* 0x000000ff00057c82 */ /* 0x000fe20008000000 */
[----:B------:R0:W-:Y:S01]  /*1570*/  UTCHMMA gdesc[UR14], gdesc[UR16], tmem[UR11], tmem[UR36], idesc[UR37], !UPT ;  /* 0x00ff24100e0075ea */ /* 0x0001e2000f80000b */
[----:B------:R-:W-:Y:S01]  /*1580*/  UMOV UR42, 0x0 ;  /* 0x00000000002a7882 */ /* 0x000fe20000000000 */
[----:B------:R-:W-:Y:S01]  /*1590*/  UMOV UR43, 0x4108490 ;  /* 0x04108490002b7882 */ /* 0x000fe20000000000 */
[----:B------:R0:W-:Y:S01]  /*15a0*/  UTCHMMA gdesc[UR32], gdesc[UR34], tmem[UR11], tmem[UR38], idesc[UR39], UPT ;  /* 0x00ff2622200075ea */ /* 0x0001e2000b80000b */
[----:B------:R-:W-:Y:S01]  /*15b0*/  UMOV UR4, UR4 ;  /* 0x0000000400047c82 */ /* 0x000fe20008000000 */
[----:B------:R0:W-:Y:S01]  /*15c0*/  UTCHMMA gdesc[UR22], gdesc[UR24], tmem[UR11], tmem[UR40], idesc[UR41], UPT ;  /* 0x00ff2818160075ea */ /* 0x0001e2000b80000b */
[----:B------:R0:W-:Y:S01]  /*15d0*/  UTCHMMA gdesc[UR26], gdesc[UR30], tmem[UR11], tmem[UR42], idesc[UR43], UPT ;  /* 0x00ff2a1e1a0075ea */ /* 0x0001e2000b80000b */
[----:B------:R0:W-:Y:S01]  /*15e0*/  UTCBAR [UR4], URZ ;  /* 0x000000ff040073e9 */ /* 0x0001e200080000ff */
[----:B------:R-:W-:Y:S01]  /*15f0*/  NOP ;  /* 0x0000000000007918 */ /* 0x000fe20000000000 */
.L_x_6:
[----:B------:R-:W-:Y:S05]  /*1600*/  @!P1 BRA `(.L_x_7) ;  /* 0x0000000000089947 */ /* 0x000fea0003800000 */
[----:B------:R-:W1:Y:S02]  /*1610*/  SYNCS.PHASECHK.TRANS64.TRYWAIT P2, [UR9+0x4000], RZ ;  /* 0x004000ffff0075a7 */ /* 0x000e640008041109 */
[----:B-1----:R-:W-:Y:S05]  /*1620*/  @!P2 BRA `(.L_x_8) ;  /* 0x000000440000a947 */ /* 0x002fea0003800000 */
.L_x_7:
[----:B------:R-:W-:Y:S01]  /*1630*/  BAR.SYNC.DEFER_BLOCKING 0x0 ;  /* 0x0000000000007b1d */ /* 0x000fe20000010000 */
[--C-:B------:R-:W-:Y:S02]  /*1640*/  SHF.R.U32.HI R81, RZ, 0x2, R0.reuse ;  /* 0x00000002ff517819 */ /* 0x100fe40000011600 */
[--C-:B------:R-:W-:Y:S02]  /*1650*/  SHF.R.U32.HI R27, RZ, 0x1, R0.reuse ;  /* 0x00000001ff1b7819 */ /* 0x100fe40000011600 */
[----:B------:R-:W-:Y:S01]  /*1660*/  LOP3.LUT R81, R81, 0x20, RZ, 0xc0, !PT ;  /* 0x0000002051517812 */ /* 0x000fe200078ec0ff */
[----:B0-----:R-:W0:Y:S01]  /*1670*/  LDCU UR4, c[0x0][0x3a8] ;  /* 0x00007500ff0477ac */ /* 0x001e220008000800 */
[----:B------:R-:W-:Y:S01]  /*1680*/  LOP3.LUT R45, R27, 0x30, RZ, 0xc0, !PT ;  /* 0x000000301b2d7812 */ /* 0x000fe200078ec0ff */
[----:B------:R-:W-:Y:S01]  /*1690*/  LDTM.16dp32bit_t0_t15.x16 R4, tmem[UR12+0x100000] ;  /* 0x1000000c000479ee */ /* 0x000fe20008a00000 */
[----:B------:R-:W0:Y:S01]  /*16a0*/  LDTM.16dp32bit_t16_t31.x16 R4, tmem[UR12+0x100010] ;  /* 0x1000100c000479ee */ /* 0x000e220008a20000 */
[--C-:B------:R-:W-:Y:S01]  /*16b0*/  LOP3.LUT R27, R81, 0x10, R0.reuse, 0xf8, !PT ;  /* 0x00000010511b7812 */ /* 0x100fe200078ef800 */
[----:B------:R-:W1:Y:S01]  /*16c0*/  LDCU.64 UR16, c[0x0][0x3d0] ;  /* 0x00007a00ff1077ac */ /* 0x000e620008000a00 */
[----:B------:R-:W-:Y:S01]  /*16d0*/  LOP3.LUT R60, R45, 0xf, R0, 0xf8, !PT ;  /* 0x0000000f2d3c7812 */ /* 0x000fe200078ef800 */
[----:B------:R-:W2:Y:S01]  /*16e0*/  LDC.64 R84, c[0x0][0x390] ;  /* 0x0000e400ff547b82 */ /* 0x000ea20000000a00 */
[----:B------:R-:W-:-:S02]  /*16f0*/  LOP3.LUT R61, R27, 0x3, RZ, 0xfc, !PT ;  /* 0x000000031b3d7812 */ /* 0x000fc400078efcff */
[----:B------:R-:W-:Y:S02]  /*1700*/  LOP3.LUT R28, R60, R21, RZ, 0xfc, !PT ;  /* 0x000000153c1c7212 */ /* 0x000fe400078efcff */
[C---:B------:R-:W-:Y:S02]  /*1710*/  LOP3.LUT R45, R27.reuse, 0x2, RZ, 0xfc, !PT ;  /* 0x000000021b2d7812 */ /* 0x040fe400078efcff */
[C---:B------:R-:W-:Y:S02]  /*1720*/  ISETP.GE.AND P3, PT, R28.reuse, R61, PT ;  /* 0x0000003d1c00720c */ /* 0x040fe40003f66270 */
[C---:B------:R-:W-:Y:S02]  /*1730*/  LOP3.LUT R63, R27.reuse, 0x4, RZ, 0xfc, !PT ;  /* 0x000000041b3f7812 */ /* 0x040fe400078efcff */
[C---:B------:R-:W-:Y:S01]  /*1740*/  ISETP.GE.AND P2, PT, R28.reuse, R45, PT ;  /* 0x0000002d1c00720c */ /* 0x040fe20003f46270 */
[----:B------:R-:W3:Y:S01]  /*1750*/  @!P0 SYNCS.CCTL.IV [UR9+0x4000] ;  /* 0x00400000ff0089b1 */ /* 0x000ee20008000009 */
[----:B------:R-:W-:Y:S01]  /*1760*/  LOP3.LUT R45, R27, 0x5, RZ, 0xfc, !PT ;  /* 0x000000051b2d7812 */ /* 0x000fe200078efcff */
[----:B------:R-:W-:Y:S01]  /*1770*/  NOP ;  /* 0x0000000000007918 */ /* 0x000fe20000000000 */
[----:B------:R-:W-:Y:S01]  /*1780*/  ISETP.GE.AND P4, PT, R28, R63, PT ;  /* 0x0000003f1c00720c */ /* 0x000fe20003f86270 */
[----:B-1----:R-:W-:Y:S01]  /*1790*/  IMAD R29, R29, UR17, RZ ;  /* 0x000000111d1d7c24 */ /* 0x002fe2000f8e02ff */
[----:B------:R-:W-:-:S02]  /*17a0*/  LOP3.LUT R82, R0, 0xff, RZ, 0xc0, !PT ;  /* 0x000000ff00527812 */ /* 0x000fc400078ec0ff */
[----:B------:R-:W-:Y:S01]  /*17b0*/  PRMT R100, RZ, 0x7610, R100 ;  /* 0x00007610ff647816 */ /* 0x000fe20000000064 */
[----:B0-----:R-:W-:Y:S01]  /*17c0*/  FMUL R6, R6, UR4 ;  /* 0x0000000406067c20 */ /* 0x001fe20008400000 */
[----:B------:R-:W-:Y:S01]  /*17d0*/  FMUL R61, R7, UR4 ;  /* 0x00000004073d7c20 */ /* 0x000fe20008400000 */
[----:B------:R-:W-:Y:S01]  /*17e0*/  LOP3.LUT R7, R27, 0x6, RZ, 0xfc, !PT ;  /* 0x000000061b077812 */ /* 0x000fe200078efcff */
[----:B------:R-:W-:Y:S01]  /*17f0*/  FMUL R62, R8, UR4 ;  /* 0x00000004083e7c20 */ /* 0x000fe20008400000 */
[----:B------:R-:W-:Y:S01]  /*1800*/  FMUL R80, R4, UR4 ;  /* 0x0000000404507c20 */ /* 0x000fe20008400000 */
[----:B------:R-:W-:Y:S01]  /*1810*/  FSEL R6, R6, -INF , P2 ;  /* 0xff80000006067808 */ /* 0x000fe20001000000 */
[----:B------:R-:W-:Y:S01]  /*1820*/  FMUL R5, R5, UR4 ;  /* 0x0000000405057c20 */ /* 0x000fe20008400000 */
[----:B------:R-:W-:Y:S01]  /*1830*/  ISETP.GE.AND P2, PT, R28, R45, PT ;  /* 0x0000002d1c00720c */ /* 0x000fe20003f46270 */
[----:B------:R-:W-:Y:S01]  /*1840*/  FMUL R14, R14, UR4 ;  /* 0x000000040e0e7c20 */ /* 0x000fe20008400000 */
[----:B------:R-:W-:Y:S01]  /*1850*/  FSEL R8, R61, -INF , P3 ;  /* 0xff8000003d087808 */ /* 0x000fe20001800000 */
[----:B------:R-:W-:Y:S01]  /*1860*/  FMUL R61, R9, UR4 ;  /* 0x00000004093d7c20 */ /* 0x000fe20008400000 */
[----:B------:R-:W-:Y:S01]  /*1870*/  LOP3.LUT R45, R27, 0x7, RZ, 0xfc, !PT ;  /* 0x000000071b2d7812 */ /* 0x000fe200078efcff */
[----:B------:R-:W-:Y:S01]  /*1880*/  FMUL R18, R18, UR4 ;  /* 0x0000000412127c20 */ /* 0x000fe20008400000 */
[----:B------:R-:W-:-:S02]  /*1890*/  ISETP.GE.AND P3, PT, R28, R7, PT ;  /* 0x000000071c00720c */ /* 0x000fc40003f66270 */
[----:B------:R-:W-:Y:S01]  /*18a0*/  FSEL R7, R62, -INF , P4 ;  /* 0xff8000003e077808 */ /* 0x000fe20002000000 */
[----:B------:R-:W-:Y:S01]  /*18b0*/  FMUL R62, R10, UR4 ;  /* 0x000000040a3e7c20 */ /* 0x000fe20008400000 */
[----:B------:R-:W-:Y:S02]  /*18c0*/  LOP3.LUT R9, R27, 0x8, RZ, 0xfc, !PT ;  /* 0x000000081b097812 */ /* 0x000fe400078efcff */
[C---:B------:R-:W-:Y:S02]  /*18d0*/  ISETP.GE.AND P4, PT, R28.reuse, R45, PT ;  /* 0x0000002d1c00720c */ /* 0x040fe40003f86270 */
[----:B------:R-:W-:Y:S01]  /*18e0*/  FSEL R10, R61, -INF , P2 ;  /* 0xff8000003d0a7808 */ /* 0x000fe20001000000 */
[----:B------:R-:W-:Y:S01]  /*18f0*/  FMUL R61, R11, UR4 ;  /* 0x000000040b3d7c20 */ /* 0x000fe20008400000 */
[----:B------:R-:W-:Y:S02]  /*1900*/  LOP3.LUT R45, R27, 0x9, RZ, 0xfc, !PT ;  /* 0x000000091b2d7812 */ /* 0x000fe400078efcff */
[----:B------:R-:W-:-:S02]  /*1910*/  ISETP.GE.AND P2, PT, R28, R9, PT ;  /* 0x000000091c00720c */ /* 0x000fc40003f46270 */
[----:B------:R-:W-:Y:S01]  /*1920*/  FSEL R9, R62, -INF , P3 ;  /* 0xff8000003e097808 */ /* 0x000fe20001800000 */
[----:B------:R-:W-:Y:S01]  /*1930*/  IMAD.HI R62, R29, 0x2, RZ ;  /* 0x000000021d3e7827 */ /* 0x000fe200078e02ff */
[----:B------:R-:W-:-:S03]  /*1940*/  ISETP.GE.AND P3, PT, R28, R45, PT ;  /* 0x0000002d1c00720c */ /* 0x000fc60003f66270 */
[----:B------:R-:W-:Y:S01]  /*1950*/  FMUL R45, R12, UR4 ;  /* 0x000000040c2d7c20 */ /* 0x000fe20008400000 */
[----:B------:R-:W-:Y:S01]  /*1960*/  FSEL R12, R61, -INF , P4 ;  /* 0xff8000003d0c7808 */ /* 0x000fe20002000000 */
[----:B------:R-:W-:Y:S01]  /*1970*/  FMUL R61, R13, UR4 ;  /* 0x000000040d3d7c20 */ /* 0x000fe20008400000 */
[C---:B------:R-:W-:Y:S02]  /*1980*/  LOP3.LUT R11, R27.reuse, 0xa, RZ, 0xfc, !PT ;  /* 0x0000000a1b0b7812 */ /* 0x040fe400078efcff */
[----:B------:R-:W-:Y:S02]  /*1990*/  LOP3.LUT R13, R27, 0xb, RZ, 0xfc, !PT ;  /* 0x0000000b1b0d7812 */ /* 0x000fe400078efcff */
[----:B------:R-:W-:Y:S02]  /*19a0*/  ISETP.GE.AND P4, PT, R28, R11, PT ;  /* 0x0000000b1c00720c */ /* 0x000fe40003f86270 */
[----:B------:R-:W-:Y:S02]  /*19b0*/  FSEL R11, R45, -INF , P2 ;  /* 0xff8000002d0b7808 */ /* 0x000fe40001000000 */
[----:B------:R-:W-:-:S02]  /*19c0*/  FSEL R4, R61, -INF , P3 ;  /* 0xff8000003d047808 */ /* 0x000fc40001800000 */
[CC--:B------:R-:W-:Y:S02]  /*19d0*/  ISETP.GE.AND P2, PT, R28.reuse, R27.reuse, PT ;  /* 0x0000001b1c00720c */ /* 0x0c0fe40003f46270 */
[----:B------:R-:W-:Y:S02]  /*19e0*/  ISETP.GT.AND P3, PT, R28, R27, PT ;  /* 0x0000001b1c00720c */ /* 0x000fe40003f64270 */
[----:B------:R-:W-:Y:S02]  /*19f0*/  FSEL R80, R80, -INF , P2 ;  /* 0xff80000050507808 */ /* 0x000fe40001000000 */
[----:B------:R-:W-:Y:S02]  /*1a00*/  FSEL R83, R5, -INF , P3 ;  /* 0xff80000005537808 */ /* 0x000fe40001800000 */
[----:B------:R-:W-:Y:S02]  /*1a10*/  FSEL R5, R14, -INF , P4 ;  /* 0xff8000000e057808 */ /* 0x000fe40002000000 */
[----:B------:R-:W-:-:S02]  /*1a20*/  FMNMX3 R14, R80, R83, R6, !PT ;  /* 0x00000053500e7276 */ /* 0x000fc40007800006 */
[----:B------:R-:W-:Y:S02]  /*1a30*/  ISETP.GE.AND P2, PT, R28, R13, PT ;  /* 0x0000000d1c00720c */ /* 0x000fe40003f46270 */
[----:B------:R-:W-:Y:S02]  /*1a40*/  LOP3.LUT R13, R27, 0xc, RZ, 0xfc, !PT ;  /* 0x0000000c1b0d7812 */ /* 0x000fe400078efcff */
[----:B------:R-:W-:Y:S01]  /*1a50*/  FMNMX3 R61, R14, R8, R7, !PT ;  /* 0x000000080e3d7276 */ /* 0x000fe20007800007 */
[----:B------:R-:W-:Y:S01]  /*1a60*/  FMUL R14, R16, UR4 ;  /* 0x00000004100e7c20 */ /* 0x000fe20008400000 */
[----:B------:R-:W-:Y:S01]  /*1a70*/  ISETP.GE.AND P4, PT, R28, R13, PT ;  /* 0x0000000d1c00720c */ /* 0x000fe20003f86270 */
[----:B------:R-:W-:Y:S01]  /*1a80*/  FMUL R13, R15, UR4 ;  /* 0x000000040f0d7c20 */ /* 0x000fe20008400000 */
[----:B------:R-:W-:Y:S01]  /*1a90*/  FMNMX3 R61, R61, R10, R9, !PT ;  /* 0x0000000a3d3d7276 */ /* 0x000fe20007800009 */
[----:B------:R-:W-:Y:S01]  /*1aa0*/  FMUL R16, R19, UR4 ;  /* 0x0000000413107c20 */ /* 0x000fe20008400000 */
[----:B------:R-:W-:Y:S01]  /*1ab0*/  LOP3.LUT R15, R27, 0xe, RZ, 0xfc, !PT ;  /* 0x0000000e1b0f7812 */ /* 0x000fe200078efcff */
[----:B------:R-:W-:Y:S01]  /*1ac0*/  IMAD.SHL.U32 R19, R29, 0x2, RZ ;  /* 0x000000021d137824 */ /* 0x000fe200078e00ff */
[----:B------:R-:W-:Y:S01]  /*1ad0*/  LOP3.LUT R45, R27, 0xd, RZ, 0xfc, !PT ;  /* 0x0000000d1b2d7812 */ /* 0x000fe200078efcff */
[----:B------:R-:W-:Y:S01]  /*1ae0*/  IMAD.SHL.U32 R29, R60, 0x8, RZ ;  /* 0x000000083c1d7824 */ /* 0x000fe200078e00ff */
[----:B------:R-:W-:-:S02]  /*1af0*/  FMNMX3 R61, R61, R12, R11, !PT ;  /* 0x0000000c3d3d7276 */ /* 0x000fc4000780000b */
[----:B------:R-:W-:Y:S02]  /*1b00*/  FSEL R13, R13, -INF , P2 ;  /* 0xff8000000d0d7808 */ /* 0x000fe40001000000 */
[C---:B------:R-:W-:Y:S01]  /*1b10*/  ISETP.GE.AND P2, PT, R28.reuse, R15, PT ;  /* 0x0000000f1c00720c */ /* 0x040fe20003f46270 */
[----:B------:R-:W-:Y:S01]  /*1b20*/  FMUL R15, R17, UR4 ;  /* 0x00000004110f7c20 */ /* 0x000fe20008400000 */
[----:B------:R-:W-:Y:S01]  /*1b30*/  ISETP.GE.AND P3, PT, R28, R45, PT ;  /* 0x0000002d1c00720c */ /* 0x000fe20003f66270 */
[----:B------:R-:W0:Y:S01]  /*1b40*/  LDC R17, c[0x0][0x3d8] ;  /* 0x0000f600ff117b82 */ /* 0x000e220000000800 */
[----:B------:R-:W-:Y:S01]  /*1b50*/  LOP3.LUT R45, R27, 0xf, RZ, 0xfc, !PT ;  /* 0x0000000f1b2d7812 */ /* 0x000fe200078efcff */
[----:B------:R-:W-:Y:S01]  /*1b60*/  UIMAD UR4, UR8, UR16, URZ ;  /* 0x00000010080472a4 */ /* 0x000fe2000f8e02ff */
[----:B------:R-:W-:Y:S02]  /*1b70*/  FSEL R14, R14, -INF , P4 ;  /* 0xff8000000e0e7808 */ /* 0x000fe40002000000 */
[----:B------:R-:W-:Y:S01]  /*1b80*/  FMNMX3 R61, R61, R4, R5, !PT ;  /* 0x000000043d3d7276 */ /* 0x000fe20007800005 */
[----:B------:R-:W-:Y:S01]  /*1b90*/  USHF.L.U32 UR5, UR4, 0x1, URZ ;  /* 0x0000000104057899 */ /* 0x000fe200080006ff */
[----:B------:R-:W-:-:S02]  /*1ba0*/  ISETP.GE.AND P4, PT, R28, R45, PT ;  /* 0x0000002d1c00720c */ /* 0x000fc40003f86270 */
[----:B------:R-:W-:Y:S02]  /*1bb0*/  FSEL R15, R15, -INF , P3 ;  /* 0xff8000000f0f7808 */ /* 0x000fe40001800000 */
[----:B------:R-:W-:Y:S02]  /*1bc0*/  FSEL R18, R18, -INF , P2 ;  /* 0xff80000012127808 */ /* 0x000fe40001000000 */
[----:B------:R-:W-:Y:S02]  /*1bd0*/  FMNMX3 R61, R61, R13, R14, !PT ;  /* 0x0000000d3d3d7276 */ /* 0x000fe4000780000e */
[----:B------:R-:W-:Y:S02]  /*1be0*/  FSEL R16, R16, -INF , P4 ;  /* 0xff80000010107808 */ /* 0x000fe40002000000 */
[----:B------:R-:W-:Y:S02]  /*1bf0*/  FMNMX3 R61, R61, R15, R18, !PT ;  /* 0x0000000f3d3d7276 */ /* 0x000fe40007800012 */
[----:B--2---:R-:W-:Y:S01]  /*1c00*/  IADD3 R79, P3, P4, R19, UR5, R84 ;  /* 0x00000005134f7c10 */ /* 0x004fe2000fc7e054 */
[----:B------:R-:W-:Y:S01]  /*1c10*/  UIMAD.WIDE UR4, UR4, 0x2, URZ ;  /* 0x00000002040478a5 */ /* 0x000fe2000f8e02ff */
[----:B------:R-:W-:-:S02]  /*1c20*/  FMNMX R61, R16, R61, !PT ;  /* 0x0000003d103d7209 */ /* 0x000fc40007800000 */
[----:B------:R-:W-:Y:S01]  /*1c30*/  LOP3.LUT R19, R0, 0x1f, RZ, 0xc0, !PT ;  /* 0x0000001f00137812 */ /* 0x000fe200078ec0ff */
[----:B0-----:R-:W-:Y:S01]  /*1c40*/  IMAD R44, R44, R17, RZ ;  /* 0x000000112c2c7224 */ /* 0x001fe200078e02ff */
[----:B------:R-:W-:Y:S01]  /*1c50*/  SHF.R.U32.HI R68, RZ, 0x5, R82 ;  /* 0x00000005ff447819 */ /* 0x000fe20000011652 */
[----:B------:R-:W0:Y:S01]  /*1c60*/  SHFL.BFLY PT, R64, R61, 0x10, 0x1f ;  /* 0x0e001f003d407f89 */ /* 0x000e2200000e0000 */
[----:B------:R-:W-:Y:S02]  /*1c70*/  ISETP.GE.U32.AND P2, PT, R19, 0x10, PT ;  /* 0x000000101300780c */ /* 0x000fe40003f46070 */
[----:B------:R-:W-:Y:S01]  /*1c80*/  IADD3.X R85, PT, PT, R62, UR5, R85, P3, P4 ;  /* 0x000000053e557c10 */ /* 0x000fe20009fe8455 */
[----:B------:R-:W-:Y:S01]  /*1c90*/  IMAD R62, R17, 0x4, R44 ;  /* 0x00000004113e7824 */ /* 0x000fe200078e022c */
[----:B------:R-:W-:Y:S02]  /*1ca0*/  LEA R102, P4, R44, R79, 0x1 ;  /* 0x0000004f2c667211 */ /* 0x000fe400078808ff */
[----:B------:R-:W-:-:S02]  /*1cb0*/  LEA R45, R82, UR9, 0x2 ;  /* 0x00000009522d7c11 */ /* 0x000fc4000f8e10ff */
[----:B------:R-:W-:Y:S02]  /*1cc0*/  LEA.HI.X.SX32 R103, R44, R85, 0x1, P4 ;  /* 0x000000552c677211 */ /* 0x000fe400020f0eff */
[----:B------:R-:W-:Y:S02]  /*1cd0*/  LOP3.LUT R44, R29, 0x4, R68, 0xf8, !PT ;  /* 0x000000041d2c7812 */ /* 0x000fe400078ef844 */
[C---:B------:R-:W-:Y:S02]  /*1ce0*/  LEA R98, P3, R62.reuse, R79, 0x1 ;  /* 0x0000004f3e627211 */ /* 0x040fe400078608ff */
[----:B------:R-:W-:Y:S02]  /*1cf0*/  PRMT R104, RZ, 0x7610, R104 ;  /* 0x00007610ff687816 */ /* 0x000fe40000000068 */
[----:B------:R-:W-:Y:S02]  /*1d00*/  LEA.HI.X.SX32 R99, R62, R85, 0x1, P3 ;  /* 0x000000553e637211 */ /* 0x000fe400018f0eff */
[----:B------:R-:W-:-:S02]  /*1d10*/  ISETP.GE.U32.AND P3, PT, R82, 0x80, PT ;  /* 0x000000805200780c */ /* 0x000fc40003f66070 */
[----:B------:R-:W-:Y:S02]  /*1d20*/  PRMT R106, RZ, 0x7610, R106 ;  /* 0x00007610ff6a7816 */ /* 0x000fe4000000006a */
[----:B------:R-:W-:Y:S02]  /*1d30*/  PRMT R108, RZ, 0x7610, R108 ;  /* 0x00007610ff6c7816 */ /* 0x000fe4000000006c */
[----:B0-----:R-:W-:Y:S01]  /*1d40*/  FMNMX R61, R61, R64, !PT ;  /* 0x000000403d3d7209 */ /* 0x001fe20007800000 */
[C---:B------:R-:W-:Y:S01]  /*1d50*/  IMAD R64, R17.reuse, 0x4, R62 ;  /* 0x0000000411407824 */ /* 0x040fe200078e023e */
[----:B------:R-:W-:Y:S02]  /*1d60*/  PRMT R101, RZ, 0x7610, R101 ;  /* 0x00007610ff657816 */ /* 0x000fe40000000065 */
[----:B------:R-:W-:Y:S01]  /*1d70*/  PRMT R105, RZ, 0x7610, R105 ;  /* 0x00007610ff697816 */ /* 0x000fe20000000069 */
[----:B---3--:R-:W-:Y:S01]  /*1d80*/  @!P2 STS [R44+UR9+0x2000], R61 ;  /* 0x0020003d2c00a988 */ /* 0x008fe20008000809 */
[C---:B------:R-:W-:Y:S01]  /*1d90*/  LEA R96, P4, R64.reuse, R79, 0x1 ;  /* 0x0000004f40607211 */ /* 0x040fe200078808ff */
[C---:B------:R-:W-:Y:S01]  /*1da0*/  IMAD R66, R17.reuse, 0x4, R64 ;  /* 0x0000000411427824 */ /* 0x040fe200078e0240 */
[----:B------:R-:W-:Y:S01]  /*1db0*/  PRMT R107, RZ, 0x7610, R107 ;  /* 0x00007610ff6b7816 */ /* 0x000fe2000000006b */
[----:B------:R-:W-:Y:S01]  /*1dc0*/  BAR.SYNC.DEFER_BLOCKING 0x0 ;  /* 0x0000000000007b1d */ /* 0x000fe20000010000 */
[----:B------:R-:W-:Y:S01]  /*1dd0*/  LEA.HI.X.SX32 R97, R64, R85, 0x1, P4 ;  /* 0x0000005540617211 */ /* 0x000fe200020f0eff */
[----:B------:R-:W-:Y:S01]  /*1de0*/  IMAD R60, R17, 0x4, R66 ;  /* 0x00000004113c7824 */ /* 0x000fe200078e0242 */
[----:B------:R-:W-:-:S02]  /*1df0*/  LEA R94, P4, R66, R79, 0x1 ;  /* 0x0000004f425e7211 */ /* 0x000fc400078808ff */
[----:B------:R-:W-:Y:S01]  /*1e00*/  PRMT R109, RZ, 0x7610, R109 ;  /* 0x00007610ff6d7816 */ /* 0x000fe2000000006d */
[C---:B------:R-:W-:Y:S01]  /*1e10*/  IMAD R62, R17.reuse, 0x4, R60 ;  /* 0x00000004113e7824 */ /* 0x040fe200078e023c */
[----:B------:R-:W-:Y:S02]  /*1e20*/  LEA.HI.X.SX32 R95, R66, R85, 0x1, P4 ;  /* 0x00000055425f7211 */ /* 0x000fe400020f0eff */
[C---:B------:R-:W-:Y:S02]  /*1e30*/  LEA R92, P4, R60.reuse, R79, 0x1 ;  /* 0x0000004f3c5c7211 */ /* 0x040fe400078808ff */
[----:B------:R-:W-:Y:S02]  /*1e40*/  PRMT R111, RZ, 0x7610, R111 ;  /* 0x00007610ff6f7816 */ /* 0x000fe4000000006f */
[----:B------:R-:W-:Y:S01]  /*1e50*/  LEA.HI.X.SX32 R93, R60, R85, 0x1, P4 ;  /* 0x000000553c5d7211 */ /* 0x000fe200020f0eff */
[----:B------:R-:W-:Y:S01]  /*1e60*/  IMAD R60, R17, 0x4, R62 ;  /* 0x00000004113c7824 */ /* 0x000fe200078e023e */
[----:B------:R-:W-:-:S02]  /*1e70*/  LEA R90, P4, R62, R79, 0x1 ;  /* 0x0000004f3e5a7211 */ /* 0x000fc400078808ff */
[----:B------:R-:W-:Y:S02]  /*1e80*/  PRMT R113, RZ, 0x7610, R113 ;  /* 0x00007610ff717816 */ /* 0x000fe40000000071 */
[----:B------:R-:W-:Y:S01]  /*1e90*/  LEA.HI.X.SX32 R91, R62, R85, 0x1, P4 ;  /* 0x000000553e5b7211 */ /* 0x000fe200020f0eff */
[C---:B------:R-:W-:Y:S01]  /*1ea0*/  IMAD R62, R17.reuse, 0x4, R60 ;  /* 0x00000004113e7824 */ /* 0x040fe200078e023c */
[C---:B------:R-:W-:Y:S02]  /*1eb0*/  LEA R88, P4, R60.reuse, R79, 0x1 ;  /* 0x0000004f3c587211 */ /* 0x040fe400078808ff */
[----:B------:R-:W-:Y:S01]  /*1ec0*/  PRMT R115, RZ, 0x7610, R115 ;  /* 0x00007610ff737816 */ /* 0x000fe20000000073 */
[----:B------:R-:W0:Y:S01]  /*1ed0*/  @!P3 LDS R78, [R45+0x2000] ;  /* 0x002000002d4eb984 */ /* 0x000e220000000800 */
[----:B------:R-:W-:Y:S01]  /*1ee0*/  LEA.HI.X.SX32 R89, R60, R85, 0x1, P4 ;  /* 0x000000553c597211 */ /* 0x000fe200020f0eff */
[----:B------:R-:W-:Y:S01]  /*1ef0*/  IMAD R60, R17, 0x4, R62 ;  /* 0x00000004113c7824 */ /* 0x000fe200078e023e */
[----:B------:R-:W-:-:S02]  /*1f00*/  LEA R86, P4, R62, R79, 0x1 ;  /* 0x0000004f3e567211 */ /* 0x000fc400078808ff */
[----:B------:R-:W-:Y:S02]  /*1f10*/  PRMT R117, RZ, 0x7610, R117 ;  /* 0x00007610ff757816 */ /* 0x000fe40000000075 */
[----:B------:R-:W-:Y:S01]  /*1f20*/  LEA.HI.X.SX32 R87, R62, R85, 0x1, P4 ;  /* 0x000000553e577211 */ /* 0x000fe200020f0eff */
[----:B------:R-:W-:Y:S01]  /*1f30*/  IMAD R62, R17, 0x4, R60 ;  /* 0x00000004113e7824 */ /* 0x000fe200078e023c */
[----:B------:R-:W-:-:S04]  /*1f40*/  LEA R76, P4, R60, R79, 0x1 ;  /* 0x0000004f3c4c7211 */ /* 0x000fc800078808ff */
        /* <DEDUP_REMOVED lines=13> */
[C---:B------:R-:W-:Y:S01]  /*2020*/  IMAD R60, R17.reuse, 0x4, R62 ;  /* 0x00000004113c7824 */ /* 0x040fe200078e023e */
[C---:B------:R-:W-:Y:S01]  /*2030*/  LEA R64, P4, R62.reuse, R79, 0x1 ;  /* 0x0000004f3e407211 */ /* 0x040fe200078808ff */
[----:B0-----:R-:W0:Y:S02]  /*2040*/  SHFL.BFLY PT, R19, R78, 0x1, 0x1f ;  /* 0x0c201f004e137f89 */ /* 0x001e2400000e0000 */
[----:B------:R-:W-:Y:S01]  /*2050*/  IMAD R17, R17, 0x4, R60 ;  /* 0x0000000411117824 */ /* 0x000fe200078e023c */
[----:B------:R-:W-:Y:S02]  /*2060*/  LEA.HI.X.SX32 R65, R62, R85, 0x1, P4 ;  /* 0x000000553e417211 */ /* 0x000fe400020f0eff */
[----:B------:R-:W-:-:S04]  /*2070*/  LEA R62, P4, R60, R79, 0x1 ;  /* 0x0000004f3c3e7211 */ /* 0x000fc800078808ff */
[----:B------:R-:W-:Y:S02]  /*2080*/  LEA.HI.X.SX32 R63, R60, R85, 0x1, P4 ;  /* 0x000000553c3f7211 */ /* 0x000fe400020f0eff */
[----:B------:R-:W-:-:S04]  /*2090*/  LEA R60, P4, R17, R79, 0x1 ;  /* 0x0000004f113c7211 */ /* 0x000fc800078808ff */
[----:B------:R-:W-:Y:S02]  /*20a0*/  LEA.HI.X.SX32 R61, R17, R85, 0x1, P4 ;  /* 0x00000055113d7211 */ /* 0x000fe400020f0eff */
[----:B------:R-:W-:-:S04]  /*20b0*/  LOP3.LUT P4, RZ, R0, 0x1, RZ, 0xc0, !PT ;  /* 0x0000000100ff7812 */ /* 0x000fc8000788c0ff */
[----:B------:R-:W-:Y:S02]  /*20c0*/  ISETP.LT.U32.AND P4, PT, R82, 0x80, !P4 ;  /* 0x000000805200780c */ /* 0x000fe40006781070 */
[----:B0-----:R-:W-:-:S11]  /*20d0*/  FMNMX R82, R78, R19, !PT ;  /* 0x000000134e527209 */ /* 0x001fd60007800000 */
[----:B------:R-:W-:Y:S01]  /*20e0*/  @P4 STS [R45+0x2000], R82 ;  /* 0x002000522d004388 */ /* 0x000fe20000000800 */
[----:B------:R-:W-:Y:S06]  /*20f0*/  BAR.SYNC.DEFER_BLOCKING 0x0 ;  /* 0x0000000000007b1d */ /* 0x000fec0000010000 */
[----:B------:R-:W0:Y:S02]  /*2100*/  LDS R79, [R29+UR9+0x2000] ;  /* 0x002000091d4f7984 */ /* 0x000e240008000800 */
[----:B0-----:R-:W-:-:S05]  /*2110*/  FMNMX R79, R79, -INF , !PT ;  /* 0xff8000004f4f7809 */ /* 0x001fca0007800000 */
[--C-:B------:R-:W-:Y:S01]  /*2120*/  FADD R19, R6, -R79.reuse ;  /* 0x8000004f06137221 */ /* 0x100fe20000000000 */
[--C-:B------:R-:W-:Y:S01]  /*2130*/  FADD R80, R80, -R79.reuse ;  /* 0x8000004f50507221 */ /* 0x100fe20000000000 */
[--C-:B------:R-:W-:Y:S01]  /*2140*/  FADD R83, R83, -R79.reuse ;  /* 0x8000004f53537221 */ /* 0x100fe20000000000 */
[--C-:B------:R-:W-:Y:S01]  /*2150*/  FADD R4, R4, -R79.reuse ;  /* 0x8000004f04047221 */ /* 0x100fe20000000000 */
[----:B------:R-:W-:Y:S01]  /*2160*/  FMUL R78, R19, 1.4426950216293334961 ;  /* 0x3fb8aa3b134e7820 */ /* 0x000fe20000400000 */
[--C-:B------:R-:W-:Y:S01]  /*2170*/  FADD R19, R8, -R79.reuse ;  /* 0x8000004f08137221 */ /* 0x100fe20000000000 */
[----:B------:R-:W-:Y:S01]  /*2180*/  FMUL R17, R80, 1.4426950216293334961 ;  /* 0x3fb8aa3b50117820 */ /* 0x000fe20000400000 */
[----:B------:R-:W-:Y:S01]  /*2190*/  FMUL R83, R83, 1.4426950216293334961 ;  /* 0x3fb8aa3b53537820 */ /* 0x000fe20000400000 */
[----:B------:R0:W-:Y:S01]  /*21a0*/  MUFU.EX2 R8, R78 ;  /* 0x0000004e00087308 */ /* 0x0001e20000000800 */
[----:B------:R-:W-:Y:S01]  /*21b0*/  FMUL R80, R19, 1.4426950216293334961 ;  /* 0x3fb8aa3b13507820 */ /* 0x000fe20000400000 */
[--C-:B------:R-:W-:Y:S01]  /*21c0*/  FADD R19, R7, -R79.reuse ;  /* 0x8000004f07137221 */ /* 0x100fe20000000000 */
[----:B------:R-:W-:-:S03]  /*21d0*/  FADD R5, R5, -R79 ;  /* 0x8000004f05057221 */ /* 0x000fc60000000000 */
[----:B------:R-:W-:Y:S01]  /*21e0*/  FMUL R82, R19, 1.4426950216293334961 ;  /* 0x3fb8aa3b13527820 */ /* 0x000fe20000400000 */
[--C-:B------:R-:W-:Y:S01]  /*21f0*/  FADD R19, R10, -R79.reuse ;  /* 0x8000004f0a137221 */ /* 0x100fe20000000000 */
[----:B------:R-:W-:Y:S01]  /*2200*/  MUFU.EX2 R17, R17 ;  /* 0x0000001100117308 */ /* 0x000fe20000000800 */
[----:B0-----:R-:W-:Y:S01]  /*2210*/  FMUL R78, R4, 1.4426950216293334961 ;  /* 0x3fb8aa3b044e7820 */ /* 0x001fe20000400000 */
[--C-:B------:R-:W-:Y:S01]  /*2220*/  FADD R4, R13, -R79.reuse ;  /* 0x8000004f0d047221 */ /* 0x100fe20000000000 */
[----:B------:R-:W-:Y:S01]  /*2230*/  FMUL R84, R19, 1.4426950216293334961 ;  /* 0x3fb8aa3b13547820 */ /* 0x000fe20000400000 */
[----:B------:R-:W-:Y:S01]  /*2240*/  FADD R19, R9, -R79 ;  /* 0x8000004f09137221 */ /* 0x000fe20000000000 */
[----:B------:R-:W-:-:S03]  /*2250*/  FMUL R5, R5, 1.4426950216293334961 ;  /* 0x3fb8aa3b05057820 */ /* 0x000fc60000400000 */
[----:B------:R0:W1:Y:S08]  /*2260*/  MUFU.EX2 R6, R83 ;  /* 0x0000005300067308 */ /* 0x0000700000000800 */
[----:B------:R2:W3:Y:S01]  /*2270*/  MUFU.EX2 R7, R80 ;  /* 0x0000005000077308 */ /* 0x0004e20000000800 */
[----:B0-----:R-:W-:Y:S01]  /*2280*/  FMUL R83, R19, 1.4426950216293334961 ;  /* 0x3fb8aa3b13537820 */ /* 0x001fe20000400000 */
[----:B------:R-:W-:-:S04]  /*2290*/  FADD R19, R12, -R79 ;  /* 0x8000004f0c137221 */ /* 0x000fc80000000000 */
[----:B------:R-:W-:Y:S01]  /*22a0*/  FMUL R85, R19, 1.4426950216293334961 ;  /* 0x3fb8aa3b13557820 */ /* 0x000fe20000400000 */
[--C-:B------:R-:W-:Y:S01]  /*22b0*/  FADD R19, R11, -R79.reuse ;  /* 0x8000004f0b137221 */ /* 0x100fe20000000000 */
[----:B------:R-:W0:Y:S01]  /*22c0*/  MUFU.EX2 R10, R82 ;  /* 0x00000052000a7308 */ /* 0x000e220000000800 */
[----:B--2---:R-:W-:Y:S01]  /*22d0*/  FMUL R80, R4, 1.4426950216293334961 ;  /* 0x3fb8aa3b04507820 */ /* 0x004fe20000400000 */
[----:B------:R-:W-:Y:S01]  /*22e0*/  FADD R4, R14, -R79 ;  /* 0x8000004f0e047221 */ /* 0x000fe20000000000 */
[----:B------:R-:W-:-:S05]  /*22f0*/  FMUL R19, R19, 1.4426950216293334961 ;  /* 0x3fb8aa3b13137820 */ /* 0x000fca0000400000 */
[----:B------:R-:W2:Y:S08]  /*2300*/  MUFU.EX2 R9, R84 ;  /* 0x0000005400097308 */ /* 0x000eb00000000800 */
[----:B------:R1:W4:Y:S08]  /*2310*/  MUFU.EX2 R12, R83 ;  /* 0x00000053000c7308 */ /* 0x0003300000000800 */
[----:B------:R-:W5:Y:S01]  /*2320*/  MUFU.EX2 R11, R85 ;  /* 0x00000055000b7308 */ /* 0x000f620000000800 */
[----:B-1----:R-:W-:-:S04]  /*2330*/  FADD R83, R17, R6 ;  /* 0x0000000611537221 */ /* 0x002fc80000000000 */
[----:B------:R-:W-:-:S03]  /*2340*/  FADD R82, R8, R83 ;  /* 0x0000005308527221 */ /* 0x000fc60000000000 */
[----:B------:R-:W1:Y:S01]  /*2350*/  MUFU.EX2 R19, R19 ;  /* 0x0000001300137308 */ /* 0x000e620000000800 */
[----:B---3--:R-:W-:Y:S01]  /*2360*/  FADD R83, R7, R82 ;  /* 0x0000005207537221 */ /* 0x008fe20000000000 */
[----:B------:R-:W-:Y:S01]  /*2370*/  FMUL R82, R4, 1.4426950216293334961 ;  /* 0x3fb8aa3b04527820 */ /* 0x000fe20000400000 */
[----:B------:R-:W-:Y:S02]  /*2380*/  FADD R4, R15, -R79 ;  /* 0x8000004f0f047221 */ /* 0x000fe40000000000 */
[----:B0-----:R-:W-:-:S03]  /*2390*/  FADD R84, R10, R83 ;  /* 0x000000530a547221 */ /* 0x001fc60000000000 */
[----:B------:R-:W0:Y:S01]  /*23a0*/  MUFU.EX2 R78, R78 ;  /* 0x0000004e004e7308 */ /* 0x000e220000000800 */
[----:B--2---:R-:W-:-:S04]  /*23b0*/  FADD R83, R9, R84 ;  /* 0x0000005409537221 */ /* 0x004fc80000000000 */
[----:B----4-:R-:W-:-:S03]  /*23c0*/  FADD R84, R12, R83 ;  /* 0x000000530c547221 */ /* 0x010fc60000000000 */
[----:B------:R2:W3:Y:S01]  /*23d0*/  MUFU.EX2 R13, R5 ;  /* 0x00000005000d7308 */ /* 0x0004e20000000800 */
[----:B-----5:R-:W-:-:S04]  /*23e0*/  FADD R84, R11, R84 ;  /* 0x000000540b547221 */ /* 0x020fc80000000000 */
[--C-:B-1----:R-:W-:Y:S01]  /*23f0*/  FADD R83, R19, R84.reuse ;  /* 0x0000005413537221 */ /* 0x102fe20000000000 */
[----:B------:R-:W-:Y:S01]  /*2400*/  PRMT R84, RZ, 0x7610, R84 ;  /* 0x00007610ff547816 */ /* 0x000fe20000000054 */
[----:B------:R-:W-:Y:S01]  /*2410*/  BAR.SYNC.DEFER_BLOCKING 0x0 ;  /* 0x0000000000007b1d */ /* 0x000fe20000010000 */
[----:B--2---:R-:W-:Y:S01]  /*2420*/  FMUL R5, R4, 1.4426950216293334961 ;  /* 0x3fb8aa3b04057820 */ /* 0x004fe20000400000 */
[----:B------:R-:W-:-:S04]  /*2430*/  FADD R4, R18, -R79 ;  /* 0x8000004f12047221 */ /* 0x000fc80000000000 */
[----:B------:R1:W2:Y:S08]  /*2440*/  MUFU.EX2 R14, R80 ;  /* 0x00000050000e7308 */ /* 0x0002b00000000800 */
[----:B------:R0:W4:Y:S01]  /*2450*/  MUFU.EX2 R15, R82 ;  /* 0x00000052000f7308 */ /* 0x0001220000000800 */
[----:B-1----:R-:W-:Y:S01]  /*2460*/  FMUL R80, R4, 1.4426950216293334961 ;  /* 0x3fb8aa3b04507820 */ /* 0x002fe20000400000 */
[----:B------:R-:W-:-:S04]  /*2470*/  FADD R4, R16, -R79 ;  /* 0x8000004f10047221 */ /* 0x000fc80000000000 */
[----:B------:R-:W-:Y:S02]  /*2480*/  FMUL R4, R4, 1.4426950216293334961 ;  /* 0x3fb8aa3b04047820 */ /* 0x000fe40000400000 */
[----:B------:R4:W1:Y:S01]  /*2490*/  MUFU.EX2 R18, R5 ;  /* 0x0000000500127308 */ /* 0x0008620000000800 */
[----:B0-----:R-:W-:-:S04]  /*24a0*/  FADD R82, R78, R83 ;  /* 0x000000534e527221 */ /* 0x001fc80000000000 */
[----:B---3--:R-:W-:-:S03]  /*24b0*/  FADD R83, R13, R82 ;  /* 0x000000520d537221 */ /* 0x008fc60000000000 */
[----:B------:R0:W3:Y:S01]  /*24c0*/  MUFU.EX2 R16, R80 ;  /* 0x0000005000107308 */ /* 0x0000e20000000800 */
[----:B--2---:R-:W-:-:S04]  /*24d0*/  FADD R82, R14, R83 ;  /* 0x000000530e527221 */ /* 0x004fc80000000000 */
[----:B----4-:R-:W-:-:S03]  /*24e0*/  FADD R5, R15, R82 ;  /* 0x000000520f057221 */ /* 0x010fc60000000000 */
[----:B------:R-:W2:Y:S01]  /*24f0*/  MUFU.EX2 R85, R4 ;  /* 0x0000000400557308 */ /* 0x000ea20000000800 */
[----:B-1----:R-:W-:Y:S01]  /*2500*/  FADD R5, R18, R5 ;  /* 0x0000000512057221 */ /* 0x002fe20000000000 */
[----:B0-----:R-:W-:-:S03]  /*2510*/  PRMT R80, RZ, 0x7610, R80 ;  /* 0x00007610ff507816 */ /* 0x001fc60000000050 */
[----:B---3--:R-:W-:-:S04]  /*2520*/  FADD R82, R16, R5 ;  /* 0x0000000510527221 */ /* 0x008fc80000000000 */
[----:B--2---:R-:W-:-:S05]  /*2530*/  FADD R82, R85, R82 ;  /* 0x0000005255527221 */ /* 0x004fca0000000000 */
[----:B------:R-:W0:Y:S02]  /*2540*/  SHFL.BFLY PT, R5, R82, 0x10, 0x1f ;  /* 0x0e001f0052057f89 */ /* 0x000e2400000e0000 */
[----:B0-----:R-:W-:Y:S01]  /*2550*/  FADD R5, R82, R5 ;  /* 0x0000000552057221 */ /* 0x001fe20000000000 */
[----:B------:R-:W-:-:S04]  /*2560*/  PRMT R82, RZ, 0x7610, R82 ;  /* 0x00007610ff527816 */ /* 0x000fc80000000052 */
[----:B------:R-:W-:Y:S01]  /*2570*/  @!P2 STS [R44+UR9+0x2000], R5 ;  /* 0x002000052c00a988 */ /* 0x000fe20008000809 */
[----:B------:R-:W-:Y:S06]  /*2580*/  BAR.SYNC.DEFER_BLOCKING 0x0 ;  /* 0x0000000000007b1d */ /* 0x000fec0000010000 */
[----:B------:R-:W0:Y:S04]  /*2590*/  @!P3 LDS R72, [R45+0x2000] ;  /* 0x002000002d48b984 */ /* 0x000e280000000800 */
[----:B0-----:R-:W0:Y:S02]  /*25a0*/  SHFL.BFLY PT, R83, R72, 0x1, 0x1f ;  /* 0x0c201f0048537f89 */ /* 0x001e2400000e0000 */
[----:B0-----:R-:W-:Y:S01]  /*25b0*/  FADD R4, R72, R83 ;  /* 0x0000005348047221 */ /* 0x001fe20000000000 */
[----:B------:R-:W-:-:S04]  /*25c0*/  PRMT R72, RZ, 0x7610, R72 ;  /* 0x00007610ff487816 */ /* 0x000fc80000000048 */
[----:B------:R0:W-:Y:S01]  /*25d0*/  @P4 STS [R45+0x2000], R4 ;  /* 0x002000042d004388 */ /* 0x0001e20000000800 */
[----:B------:R-:W-:Y:S06]  /*25e0*/  BAR.SYNC.DEFER_BLOCKING 0x0 ;  /* 0x0000000000007b1d */ /* 0x000fec0000010000 */
[----:B------:R-:W2:Y:S04]  /*25f0*/  @P1 LDG.E.U16 R72, desc[UR28][R76.64] ;  /* 0x0000001c4c481981 */ /* 0x000ea8000c1e1500 */
[----:B------:R-:W3:Y:S04]  /*2600*/  @P1 LDG.E.U16 R80, desc[UR28][R102.64] ;  /* 0x0000001c66501981 */ /* 0x000ee8000c1e1500 */
[----:B------:R-:W4:Y:S04]  /*2610*/  @P1 LDG.E.U16 R82, desc[UR28][R96.64] ;  /* 0x0000001c60521981 */ /* 0x000f28000c1e1500 */
[----:B------:R-:W5:Y:S04]  /*2620*/  @P1 LDG.E.U16 R84, desc[UR28][R92.64] ;  /* 0x0000001c5c541981 */ /* 0x000f68000c1e1500 */
[----:B------:R-:W3:Y:S04]  /*2630*/  @P1 LDG.E.U16 R100, desc[UR28][R88.64] ;  /* 0x0000001c58641981 */ /* 0x000ee8000c1e1500 */
[----:B------:R-:W4:Y:S04]  /*2640*/  @P1 LDG.E.U16 R104, desc[UR28][R70.64] ;  /* 0x0000001c46681981 */ /* 0x000f28000c1e1500 */
[----:B------:R-:W5:Y:S04]  /*2650*/  @P1 LDG.E.U16 R106, desc[UR28][R66.64] ;  /* 0x0000001c426a1981 */ /* 0x000f68000c1e1500 */
        /* <DEDUP_REMOVED lines=9> */
[----:B------:R-:W1:Y:S01]  /*26f0*/  LDS R83, [R29+UR9+0x2000] ;  /* 0x002000091d537984 */ /* 0x000e620008000800 */
[----:B------:R-:W-:Y:S01]  /*2700*/  BAR.SYNC.DEFER_BLOCKING 0x0 ;  /* 0x0000000000007b1d */ /* 0x000fe20000010000 */
[----:B0-----:R-:W-:Y:S01]  /*2710*/  FADD R4, -R79, -INF ;  /* 0xff8000004f047421 */ /* 0x001fe20000000100 */
[----:B------:R-:W-:-:S04]  /*2720*/  UIADD3 UR18, UPT, UPT, UR10, 0x40, URZ ;  /* 0x000000400a127890 */ /* 0x000fc8000fffe0ff */
[----:B------:R-:W-:Y:S01]  /*2730*/  UIADD3 UR7, UPT, UPT, UR7, UR18, URZ ;  /* 0x0000001207077290 */ /* 0x000fe2000fffe0ff */
[----:B------:R-:W-:-:S03]  /*2740*/  F2FP.BF16.F32.PACK_AB R5, R7, R8 ;  /* 0x000000080705723e */ /* 0x000fc600000010ff */
[----:B------:R-:W-:Y:S01]  /*2750*/  ULEA UR19, UR19, UR7, 0x2 ;  /* 0x0000000713137291 */ /* 0x000fe2000f8e10ff */
[----:B------:R-:W-:Y:S02]  /*2760*/  F2FP.BF16.F32.PACK_AB R7, R11, R12 ;  /* 0x0000000c0b07723e */ /* 0x000fe400000010ff */
[----:B------:R-:W-:Y:S02]  /*2770*/  F2FP.BF16.F32.PACK_AB R8, R78, R19 ;  /* 0x000000134e08723e */ /* 0x000fe400000010ff */
[----:B------:R-:W-:Y:S01]  /*2780*/  F2FP.BF16.F32.PACK_AB R11, R85, R16 ;  /* 0x00000010550b723e */ /* 0x000fe200000010ff */
[----:B--2---:R0:W-:Y:S02]  /*2790*/  STS.U16 [R3+UR9+0x3000], R72 ;  /* 0x0030004803007988 */ /* 0x0041e40008000409 */
[----:B0-----:R-:W-:-:S06]  /*27a0*/  FMUL R72, R4, 1.4426950216293334961 ;  /* 0x3fb8aa3b04487820 */ /* 0x001fcc0000400000 */
[----:B------:R-:W0:Y:S01]  /*27b0*/  MUFU.EX2 R72, R72 ;  /* 0x0000004800487308 */ /* 0x000e220000000800 */
[----:B---3--:R2:W-:Y:S01]  /*27c0*/  STS.U16 [R3+UR9+0x2000], R80 ;  /* 0x0020005003007988 */ /* 0x0085e20008000409 */
[----:B------:R-:W-:-:S03]  /*27d0*/  F2FP.BF16.F32.PACK_AB R4, R6, R17 ;  /* 0x000000110604723e */ /* 0x000fc600000010ff */
[----:B----4-:R2:W-:Y:S01]  /*27e0*/  STS.U16 [R3+UR9+0x2400], R82 ;  /* 0x0024005203007988 */ /* 0x0105e20008000409 */
[----:B------:R-:W-:-:S03]  /*27f0*/  F2FP.BF16.F32.PACK_AB R6, R9, R10 ;  /* 0x0000000a0906723e */ /* 0x000fc600000010ff */
[----:B-----5:R2:W-:Y:S04]  /*2800*/  STS.U16 [R3+UR9+0x2800], R84 ;  /* 0x0028005403007988 */ /* 0x0205e80008000409 */
[----:B------:R2:W-:Y:S04]  /*2810*/  STS.U16 [R3+UR9+0x2c00], R100 ;  /* 0x002c006403007988 */ /* 0x0005e80008000409 */
[----:B------:R2:W-:Y:S04]  /*2820*/  STS.U16 [R3+UR9+0x3400], R104 ;  /* 0x0034006803007988 */ /* 0x0005e80008000409 */
[----:B------:R2:W-:Y:S04]  /*2830*/  STS.U16 [R3+UR9+0x3800], R106 ;  /* 0x0038006a03007988 */ /* 0x0005e80008000409 */
[----:B------:R2:W-:Y:S01]  /*2840*/  STS.U16 [R3+UR9+0x3c00], R108 ;  /* 0x003c006c03007988 */ /* 0x0005e20008000409 */
[----:B------:R-:W-:-:S03]  /*2850*/  F2FP.BF16.F32.PACK_AB R9, R14, R13 ;  /* 0x0000000d0e09723e */ /* 0x000fc600000010ff */
[----:B------:R2:W-:Y:S01]  /*2860*/  STS.U16 [R20+UR9+0x2200], R101 ;  /* 0x0022006514007988 */ /* 0x0005e20008000409 */
[----:B------:R-:W-:-:S03]  /*2870*/  F2FP.BF16.F32.PACK_AB R10, R18, R15 ;  /* 0x0000000f120a723e */ /* 0x000fc600000010ff */
[----:B------:R2:W-:Y:S04]  /*2880*/  STS.U16 [R20+UR9+0x2600], R105 ;  /* 0x0026006914007988 */ /* 0x0005e80008000409 */
[----:B------:R2:W-:Y:S04]  /*2890*/  STS.U16 [R20+UR9+0x2a00], R107 ;  /* 0x002a006b14007988 */ /* 0x0005e80008000409 */
[----:B------:R2:W-:Y:S04]  /*28a0*/  STS.U16 [R20+UR9+0x2e00], R109 ;  /* 0x002e006d14007988 */ /* 0x0005e80008000409 */
[----:B------:R2:W-:Y:S04]  /*28b0*/  STS.U16 [R20+UR9+0x3200], R111 ;  /* 0x0032006f14007988 */ /* 0x0005e80008000409 */
[----:B------:R2:W-:Y:S04]  /*28c0*/  STS.U16 [R20+UR9+0x3600], R113 ;  /* 0x0036007114007988 */ /* 0x0005e80008000409 */
[----:B------:R2:W-:Y:S04]  /*28d0*/  STS.U16 [R20+UR9+0x3a00], R115 ;  /* 0x003a007314007988 */ /* 0x0005e80008000409 */
[----:B------:R2:W-:Y:S01]  /*28e0*/  STS.U16 [R20+UR9+0x3e00], R117 ;  /* 0x003e007514007988 */ /* 0x0005e20008000409 */
[----:B01----:R-:W-:Y:S05]  /*28f0*/  @!P1 BRA `(.L_x_9) ;  /* 0x0000000000089947 */ /* 0x003fea0003800000 */
[----:B------:R0:W-:Y:S01]  /*2900*/  STTM.16dp32bit_t0_t15.x8 tmem[UR19], R4 ;  /* 0x00000004000079ed */ /* 0x0001e20008980013 */
[----:B------:R0:W-:Y:S02]  /*2910*/  STTM.16dp32bit_t16_t31.x8 tmem[UR19+0x8], R4 ;  /* 0x00000804000079ed */ /* 0x0001e400089a0013 */
.L_x_9:
[----:B------:R-:W1:Y:S02]  /*2920*/  FENCE.VIEW.ASYNC.T ;  /* 0x00000000000073c6 */ /* 0x000e640000000200 */
[----:B-1----:R-:W-:Y:S01]  /*2930*/  BAR.SYNC.DEFER_BLOCKING 0x0 ;  /* 0x0000000000007b1d */ /* 0x002fe20000010000 */
[----:B--2---:R-:W-:-:S05]  /*2940*/  LOP3.LUT R80, R0, 0x10, RZ, 0xc0, !PT ;  /* 0x0000001000507812 */ /* 0x004fca00078ec0ff */
[----:B0-----:R-:W0:Y:S01]  /*2950*/  LDTM.16dp32bit_t0_t15.x16 R4, tmem[UR12] ;  /* 0x0000000c000479ee */ /* 0x001e220008a00000 */
[----:B------:R-:W1:Y:S01]  /*2960*/  LDTM.16dp32bit_t16_t31.x16 R4, tmem[UR12+0x10] ;  /* 0x0000100c000479ee */ /* 0x000e620008a20000 */
[----:B------:R-:W-:Y:S01]  /*2970*/  NOP ;  /* 0x0000000000007918 */ /* 0x000fe20000000000 */
[----:B------:R-:W-:Y:S05]  /*2980*/  @!P1 BRA `(.L_x_10) ;  /* 0x0000000000489947 */ /* 0x000fea0003800000 */
[C---:B01----:R-:W-:Y:S01]  /*2990*/  FMUL R4, R72.reuse, R4 ;  /* 0x0000000448047220 */ /* 0x043fe20000400000 */
[C---:B------:R-:W-:Y:S01]  /*29a0*/  FMUL R5, R72.reuse, R5 ;  /* 0x0000000548057220 */ /* 0x040fe20000400000 */
        /* <DEDUP_REMOVED lines=13> */
[----:B------:R-:W-:-:S04]  /*2a80*/  FMUL R19, R72, R19 ;  /* 0x0000001348137220 */ /* 0x000fc80000400000 */
[----:B------:R2:W-:Y:S01]  /*2a90*/  STTM.16dp32bit_t0_t15.x16 tmem[UR12], R4 ;  /* 0x00000004000079ed */ /* 0x0005e20008a0000c */
[----:B------:R2:W-:Y:S02]  /*2aa0*/  STTM.16dp32bit_t16_t31.x16 tmem[UR12+0x10], R4 ;  /* 0x00001004000079ed */ /* 0x0005e40008a2000c */
.L_x_10:
[----:B-1----:R-:W1:Y:S02]  /*2ab0*/  FENCE.VIEW.ASYNC.T ;  /* 0x00000000000073c6 */ /* 0x002e640000000200 */
[----:B-1----:R-:W-:Y:S01]  /*2ac0*/  BAR.SYNC.DEFER_BLOCKING 0x0 ;  /* 0x0000000000007b1d */ /* 0x002fe20000010000 */
[----:B------:R-:W-:Y:S01]  /*2ad0*/  FADD R83, R72, R83 ;  /* 0x0000005348537221 */ /* 0x000fe20000000000 */
[----:B------:R-:W-:-:S04]  /*2ae0*/  ISETP.GE.AND P5, PT, R21, 0x1, PT ;  /* 0x000000011500780c */ /* 0x000fc80003fa6270 */
[----:B------:R1:W-:Y:S06]  /*2af0*/  MEMBAR.ALL.CTA ;  /* 0x0000000000007992 */ /* 0x0003ec0000008000 */
[----:B-1----:R-:W1:Y:S02]  /*2b00*/  FENCE.VIEW.ASYNC.S ;  /* 0x00000000000073c6 */ /* 0x002e640000000000 */
[----:B-1----:R-:W-:Y:S06]  /*2b10*/  BAR.SYNC.DEFER_BLOCKING 0x0 ;  /* 0x0000000000007b1d */ /* 0x002fec0000010000 */
[----:B------:R-:W-:Y:S05]  /*2b20*/  @!P6 BRA `(.L_x_11) ;  /* 0x00000000007ce947 */ /* 0x000fea0003800000 */
[----:B------:R-:W-:Y:S01]  /*2b30*/  UIADD3 UR5, UPT, UPT, UR9, 0x2000, URZ ;  /* 0x0000200009057890 */ /* 0x000fe2000fffe0ff */
[----:B------:R-:W-:Y:S01]  /*2b40*/  UMOV UR4, URZ ;  /* 0x000000ff00047c82 */ /* 0x000fe20008000000 */
[----:B------:R-:W-:Y:S02]  /*2b50*/  UIADD3 UR7, UPT, UPT, UR10, 0x48, URZ ;  /* 0x000000480a077890 */ /* 0x000fe4000fffe0ff */
[----:B------:R-:W-:Y:S02]  /*2b60*/  USHF.R.U32.HI UR5, URZ, 0x4, UR5 ;  /* 0x00000004ff057899 */ /* 0x000fe40008011605 */
[----:B------:R-:W-:Y:S02]  /*2b70*/  UIADD3 UR16, UPT, UPT, UR10, 0x50, URZ ;  /* 0x000000500a107890 */ /* 0x000fe4000fffe0ff */
[----:B------:R-:W-:Y:S02]  /*2b80*/  USGXT.U32 UR14, UR5, 0xe ;  /* 0x0000000e050e789a */ /* 0x000fe40008000000 */
[----:B------:R-:W-:-:S02]  /*2b90*/  UIADD3 UR20, UPT, UPT, UR10, 0x58, URZ ;  /* 0x000000580a147890 */ /* 0x000fc4000fffe0ff */
[----:B------:R-:W-:Y:S01]  /*2ba0*/  UIADD3 UR24, UP1, UPT, UR14, 0x2, URZ ;  /* 0x000000020e187890 */ /* 0x000fe2000ff3e0ff */
[----:B------:R-:W-:Y:S01]  /*2bb0*/  UMOV UR22, 0x0 ;  /* 0x0000000000167882 */ /* 0x000fe20000000000 */
[----:B------:R-:W-:Y:S02]  /*2bc0*/  UMOV UR23, 0x4100490 ;  /* 0x0410049000177882 */ /* 0x000fe40000000000 */
[----:B------:R-:W-:Y:S02]  /*2bd0*/  UIADD3.X UR25, UPT, UPT, UR4, 0x40004040, URZ, UP1, !UPT ;  /* 0x4000404004197890 */ /* 0x000fe40008ffe4ff */
[----:B------:R-:W-:Y:S02]  /*2be0*/  UIADD3 UR30, UP1, UPT, UR24, 0x2, URZ ;  /* 0x00000002181e7890 */ /* 0x000fe4000ff3e0ff */
[----:B------:R-:W-:Y:S02]  /*2bf0*/  UIADD3 UR34, UP2, UPT, UR24, 0x4, URZ ;  /* 0x0000000418227890 */ /* 0x000fe4000ff5e0ff */
[----:B------:R-:W-:-:S02]  /*2c00*/  UIADD3.X UR31, UPT, UPT, UR25, URZ, URZ, UP1, !UPT ;  /* 0x000000ff191f7290 */ /* 0x000fc40008ffe4ff */
[----:B------:R-:W-:Y:S01]  /*2c10*/  UIADD3.X UR35, UPT, UPT, UR25, URZ, URZ, UP2, !UPT ;  /* 0x000000ff19237290 */ /* 0x000fe200097fe4ff */
[----:B------:R-:W-:Y:S01]  /*2c20*/  UMOV UR15, 0x40004040 ;  /* 0x40004040000f7882 */ /* 0x000fe20000000000 */
[----:B------:R-:W-:Y:S01]  /*2c30*/  UMOV UR26, 0x0 ;  /* 0x00000000001a7882 */ /* 0x000fe20000000000 */
[----:B------:R-:W-:Y:S01]  /*2c40*/  UMOV UR27, 0x4100490 ;  /* 0x04100490001b7882 */ /* 0x000fe20000000000 */
[----:B------:R-:W-:Y:S01]  /*2c50*/  UMOV UR32, 0x0 ;  /* 0x0000000000207882 */ /* 0x000fe20000000000 */
[----:B------:R-:W-:Y:S01]  /*2c60*/  UMOV UR33, 0x4100490 ;  /* 0x0410049000217882 */ /* 0x000fe20000000000 */
[----:B------:R-:W-:Y:S01]  /*2c70*/  UMOV UR4, UR13 ;  /* 0x0000000d00047c82 */ /* 0x000fe20008000000 */
[----:B------:R-:W-:Y:S01]  /*2c80*/  UMOV UR5, URZ ;  /* 0x000000ff00057c82 */ /* 0x000fe20008000000 */
[----:B------:R1:W-:Y:S01]  /*2c90*/  UTCHMMA tmem[UR18], gdesc[UR14], tmem[UR10], tmem[UR22], idesc[UR23], UPT ;  /* 0x00ff160e120079ea */ /* 0x0003e2000b80000a */
[----:B------:R-:W-:Y:S01]  /*2ca0*/  UMOV UR36, 0x0 ;  /* 0x0000000000247882 */ /* 0x000fe20000000000 */
[----:B------:R-:W-:Y:S01]  /*2cb0*/  UMOV UR37, 0x4100490 ;  /* 0x0410049000257882 */ /* 0x000fe20000000000 */
[----:B------:R1:W-:Y:S01]  /*2cc0*/  UTCHMMA tmem[UR7], gdesc[UR24], tmem[UR10], tmem[UR26], idesc[UR27], UPT ;  /* 0x00ff1a18070079ea */ /* 0x0003e2000b80000a */
[----:B------:R-:W-:Y:S01]  /*2cd0*/  UMOV UR4, UR4 ;  /* 0x0000000400047c82 */ /* 0x000fe20008000000 */
[----:B------:R1:W-:Y:S01]  /*2ce0*/  UTCHMMA tmem[UR16], gdesc[UR30], tmem[UR10], tmem[UR32], idesc[UR33], UPT ;  /* 0x00ff201e100079ea */ /* 0x0003e2000b80000a */
[----:B------:R1:W-:Y:S01]  /*2cf0*/  UTCHMMA tmem[UR20], gdesc[UR34], tmem[UR10], tmem[UR36], idesc[UR37], UPT ;  /* 0x00ff2422140079ea */ /* 0x0003e2000b80000a */
[----:B------:R1:W-:Y:S01]  /*2d00*/  UTCBAR [UR4], URZ ;  /* 0x000000ff040073e9 */ /* 0x0003e200080000ff */
[----:B------:R-:W-:Y:S01]  /*2d10*/  NOP ;  /* 0x0000000000007918 */ /* 0x000fe20000000000 */
.L_x_11:
[----:B-1----:R-:W-:Y:S01]  /*2d20*/  UMOV UR4, URZ ;  /* 0x000000ff00047c82 */ /* 0x002fe20008000000 */
[----:B------:R-:W-:Y:S02]  /*2d30*/  FSEL R79, R79, -INF , P1 ;  /* 0xff8000004f4f7808 */ /* 0x000fe40000800000 */
[----:B------:R-:W-:Y:S01]  /*2d40*/  FSEL R78, R83, 1, P1 ;  /* 0x3f800000534e7808 */ /* 0x000fe20000800000 */
[----:B------:R-:W-:Y:S06]  /*2d50*/  @!P5 BRA `(.L_x_12) ;  /* 0x0000001800ccd947 */ /* 0x000fec0003800000 */
[----:B------:R-:W-:Y:S01]  /*2d60*/  USHF.R.U32.HI UR24, URZ, 0x4, UR6 ;  /* 0x00000004ff187899 */ /* 0x000fe20008011606 */
[----:B------:R-:W-:Y:S01]  /*2d70*/  IMAD.SHL.U32 R73, R73, 0x40, RZ ;  /* 0x0000004049497824 */ /* 0x000fe200078e00ff */
[----:B------:R-:W-:Y:S01]  /*2d80*/  UIADD3 UR7, UPT, UPT, UR9, 0x6000, URZ ;  /* 0x0000600009077890 */ /* 0x000fe2000fffe0ff */
[----:B------:R-:W-:Y:S01]  /*2d90*/  IMAD.IADD R72, R80, 0x1, R81 ;  /* 0x0000000150487824 */ /* 0x000fe200078e0251 */
[----:B------:R-:W-:Y:S01]  /*2da0*/  USHF.R.U32.HI UR22, URZ, 0x4, UR9 ;  /* 0x00000004ff167899 */ /* 0x000fe20008011609 */
[----:B------:R-:W-:Y:S01]  /*2db0*/  IMAD.MOV.U32 R100, RZ, RZ, R79 ;  /* 0x000000ffff647224 */ /* 0x000fe200078e004f */
[----:B------:R-:W-:Y:S01]  /*2dc0*/  USGXT.U32 UR24, UR24, 0xe ;  /* 0x0000000e1818789a */ /* 0x000fe20008000000 */
[----:B------:R-:W-:Y:S01]  /*2dd0*/  IMAD.MOV.U32 R101, RZ, RZ, RZ ;  /* 0x000000ffff657224 */ /* 0x000fe200078e00ff */
[----:B------:R-:W-:Y:S01]  /*2de0*/  USHF.R.U32.HI UR7, URZ, 0x4, UR7 ;  /* 0x00000004ff077899 */ /* 0x000fe20008011607 */
[----:B------:R-:W-:Y:S01]  /*2df0*/  CS2R R104, SRZ ;  /* 0x0000000000687805 */ /* 0x000fe2000001ff00 */
[----:B------:R-:W-:Y:S01]  /*2e00*/  USGXT.U32 UR22, UR22, 0xe ;  /* 0x0000000e1616789a */ /* 0x000fe20008000000 */
[----:B------:R-:W-:Y:S01]  /*2e10*/  IMAD.MOV.U32 R81, RZ, RZ, R73 ;  /* 0x000000ffff517224 */ /* 0x000fe200078e0049 */
[----:B------:R-:W-:-:S02]  /*2e20*/  UIADD3 UR14, UP2, UPT, UR24, 0x2, URZ ;  /* 0x00000002180e7890 */ /* 0x000fc4000ff5e0ff */
[----:B------:R-:W-:Y:S01]  /*2e30*/  USGXT.U32 UR26, UR7, 0xe ;  /* 0x0000000e071a789a */ /* 0x000fe20008000000 */
[----:B------:R-:W-:Y:S01]  /*2e40*/  UMOV UR4, URZ ;  /* 0x000000ff00047c82 */ /* 0x000fe20008000000 */
[----:B------:R-:W-:Y:S02]  /*2e50*/  USHF.L.U32 UR20, UR17, 0x6, URZ ;  /* 0x0000000611147899 */ /* 0x000fe400080006ff */
[----:B------:R-:W-:Y:S02]  /*2e60*/  UIADD3 UR16, UP3, UPT, UR22, 0x80, URZ ;  /* 0x0000008016107890 */ /* 0x000fe4000ff7e0ff */
[----:B------:R-:W-:Y:S02]  /*2e70*/  UIADD3.X UR15, UPT, UPT, UR4, 0x40004040, URZ, UP2, !UPT ;  /* 0x40004040040f7890 */ /* 0x000fe400097fe4ff */
[----:B------:R-:W-:Y:S01]  /*2e80*/  UIADD3 UR36, UP2, UPT, UR26, 0x2, URZ ;  /* 0x000000021a247890 */ /* 0x000fe2000ff5e0ff */
[----:B------:R-:W-:Y:S01]  /*2e90*/  IMAD.U32 R83, RZ, RZ, UR20 ;  /* 0x00000014ff537e24 */ /* 0x000fe2000f8e00ff */
[----:B------:R-:W-:Y:S01]  /*2ea0*/  UMOV UR6, URZ ;  /* 0x000000ff00067c82 */ /* 0x000fe20008000000 */
[----:B------:R-:W-:Y:S01]  /*2eb0*/  UMOV UR5, URZ ;  /* 0x000000ff00057c82 */ /* 0x000fe20008000000 */
[----:B------:R-:W-:-:S02]  /*2ec0*/  UIADD3.X UR17, UPT, UPT, UR6, 0x40004040, URZ, UP3, !UPT ;  /* 0x4000404006117890 */ /* 0x000fc40009ffe4ff */
[----:B------:R-:W-:Y:S02]  /*2ed0*/  UIADD3 UR38, UP3, UPT, UR16, 0x80, URZ ;  /* 0x0000008010267890 */ /* 0x000fe4000ff7e0ff */
[----:B------:R-:W-:Y:S02]  /*2ee0*/  UIADD3 UR34, UP4, UPT, UR16, 0x100, URZ ;  /* 0x0000010010227890 */ /* 0x000fe4000ff9e0ff */
[----:B------:R-:W-:Y:S02]  /*2ef0*/  UIADD3.X UR37, UPT, UPT, UR5, 0x40004040, URZ, UP2, !UPT ;  /* 0x4000404005257890 */ /* 0x000fe400097fe4ff */
[----:B------:R-:W-:Y:S01]  /*2f00*/  UISETP.NE.U32.AND UP1, UPT, UR21, URZ, UPT ;  /* 0x000000ff1500728c */ /* 0x000fe2000bf25070 */
[----:B------:R-:W1:Y:S01]  /*2f10*/  LDCU UR48, c[0x0][0x3a8] ;  /* 0x00007500ff3077ac */ /* 0x000e620008000800 */
[----:B------:R-:W-:Y:S02]  /*2f20*/  UIADD3.X UR39, UPT, UPT, UR17, URZ, URZ, UP3, !UPT ;  /* 0x000000ff11277290 */ /* 0x000fe40009ffe4ff */
[----:B------:R-:W-:-:S02]  /*2f30*/  UIADD3.X UR35, UPT, UPT, UR17, URZ, URZ, UP4, !UPT ;  /* 0x000000ff11237290 */ /* 0x000fc4000a7fe4ff */
[----:B------:R-:W-:Y:S02]  /*2f40*/  UIADD3.64 UR40, UPT, UPT, UR14, 0x2, URZ ;  /* 0x000000020e287897 */ /* 0x000fe4000fffe0ff */
[----:B------:R-:W-:Y:S02]  /*2f50*/  UIADD3.64 UR42, UPT, UPT, UR14, 0x4, URZ ;  /* 0x000000040e2a7897 */ /* 0x000fe4000fffe0ff */
[----:B------:R-:W-:Y:S02]  /*2f60*/  UIADD3.64 UR44, UPT, UPT, UR36, 0x2, URZ ;  /* 0x00000002242c7897 */ /* 0x000fe4000fffe0ff */
[----:B------:R-:W-:Y:S01]  /*2f70*/  UIADD3.64 UR46, UPT, UPT, UR36, 0x4, URZ ;  /* 0x00000004242e7897 */ /* 0x000fe2000fffe0ff */
[----:B------:R-:W-:-:S11]  /*2f80*/  UMOV UR21, 0x1 ;  /* 0x0000000100157882 */ /* 0x000fd60000000000 */
.L_x_17:
[----:B0-2---:R-:W-:-:S04]  /*2f90*/  IMAD.WIDE R6, R81, 0x2, R58 ;  /* 0x0000000251067825 */ /* 0x005fc800078e023a */
[C---:B------:R-:W-:Y:S01]  /*2fa0*/  IMAD.WIDE R8, R81.reuse, 0x2, R54 ;  /* 0x0000000251087825 */ /* 0x040fe200078e0236 */
[----:B------:R0:W2:Y:S03]  /*2fb0*/  LDG.E.U16 R80, desc[UR28][R6.64] ;  /* 0x0000001c06507981 */ /* 0x0000a6000c1e1500 */
[C---:B------:R-:W-:Y:S01]  /*2fc0*/  IMAD.WIDE R14, R81.reuse, 0x2, R40 ;  /* 0x00000002510e7825 */ /* 0x040fe200078e0228 */
[----:B------:R3:W4:Y:S03]  /*2fd0*/  LDG.E.U16 R82, desc[UR28][R8.64] ;  /* 0x0000001c08527981 */ /* 0x000726000c1e1500 */
[C---:B------:R-:W-:Y:S01]  /*2fe0*/  IMAD.WIDE R16, R81.reuse, 0x2, R36 ;  /* 0x0000000251107825 */ /* 0x040fe200078e0224 */
[----:B------:R5:W4:Y:S03]  /*2ff0*/  LDG.E.U16 R112, desc[UR28][R14.64] ;  /* 0x0000001c0e707981 */ /* 0x000b26000c1e1500 */
[C---:B------:R-:W-:Y:S01]  /*3000*/  IMAD.WIDE R18, R81.reuse, 0x2, R32 ;  /* 0x0000000251127825 */ /* 0x040fe200078e0220 */
[----:B------:R1:W4:Y:S03]  /*3010*/  LDG.E.U16 R114, desc[UR28][R16.64] ;  /* 0x0000001c10727981 */ /* 0x000326000c1e1500 */
[C---:B------:R-:W-:Y:S01]  /*3020*/  IMAD.WIDE R108, R81.reuse, 0x2, R50 ;  /* 0x00000002516c7825 */ /* 0x040fe200078e0232 */
[----:B------:R0:W4:Y:S03]  /*3030*/  LDG.E.U16 R116, desc[UR28][R18.64] ;  /* 0x0000001c12747981 */ /* 0x000126000c1e1500 */
[----:B------:R-:W-:-:S02]  /*3040*/  IMAD.WIDE R110, R81, 0x2, R46 ;  /* 0x00000002516e7825 */ /* 0x000fc400078e022e */
[----:B------:R-:W4:Y:S02]  /*3050*/  LDG.E.U16 R108, desc[UR28][R108.64] ;  /* 0x0000001c6c6c7981 */ /* 0x000f24000c1e1500 */
[C---:B------:R-:W-:Y:S02]  /*3060*/  IMAD.WIDE R4, R81.reuse, 0x2, R24 ;  /* 0x0000000251047825 */ /* 0x040fe400078e0218 */
[----:B------:R-:W4:Y:S02]  /*3070*/  LDG.E.U16 R110, desc[UR28][R110.64] ;  /* 0x0000001c6e6e7981 */ /* 0x000f24000c1e1500 */
[C---:B0-----:R-:W-:Y:S02]  /*3080*/  IMAD.WIDE R6, R81.reuse, 0x2, R56 ;  /* 0x0000000251067825 */ /* 0x041fe400078e0238 */
[----:B------:R-:W4:Y:S02]  /*3090*/  LDG.E.U16 R4, desc[UR28][R4.64] ;  /* 0x0000001c04047981 */ /* 0x000f24000c1e1500 */
[----:B---3--:R-:W-:-:S02]  /*30a0*/  IMAD.WIDE R8, R81, 0x2, R52 ;  /* 0x0000000251087825 */ /* 0x008fc400078e0234 */
[----:B------:R-:W3:Y:S02]  /*30b0*/  LDG.E.U16 R7, desc[UR28][R6.64] ;  /* 0x0000001c06077981 */ /* 0x000ee4000c1e1500 */
[C---:B------:R-:W-:Y:S02]  /*30c0*/  IMAD.WIDE R10, R81.reuse, 0x2, R48 ;  /* 0x00000002510a7825 */ /* 0x040fe400078e0230 */
[----:B------:R-:W3:Y:S02]  /*30d0*/  LDG.E.U16 R9, desc[UR28][R8.64] ;  /* 0x0000001c08097981 */ /* 0x000ee4000c1e1500 */
[C---:B------:R-:W-:Y:S02]  /*30e0*/  IMAD.WIDE R12, R81.reuse, 0x2, R42 ;  /* 0x00000002510c7825 */ /* 0x040fe400078e022a */
[----:B------:R-:W3:Y:S02]  /*30f0*/  LDG.E.U16 R11, desc[UR28][R10.64] ;  /* 0x0000001c0a0b7981 */ /* 0x000ee4000c1e1500 */
[----:B-----5:R-:W-:-:S02]  /*3100*/  IMAD.WIDE R14, R81, 0x2, R38 ;  /* 0x00000002510e7825 */ /* 0x020fc400078e0226 */
[----:B------:R-:W5:Y:S02]  /*3110*/  LDG.E.U16 R13, desc[UR28][R12.64] ;  /* 0x0000001c0c0d7981 */ /* 0x000f64000c1e1500 */
[C---:B-1----:R-:W-:Y:S02]  /*3120*/  IMAD.WIDE R16, R81.reuse, 0x2, R34 ;  /* 0x0000000251107825 */ /* 0x042fe400078e0222 */
[----:B------:R-:W5:Y:S02]  /*3130*/  LDG.E.U16 R15, desc[UR28][R14.64] ;  /* 0x0000001c0e0f7981 */ /* 0x000f64000c1e1500 */
[C---:B------:R-:W-:Y:S02]  /*3140*/  IMAD.WIDE R18, R81.reuse, 0x2, R30 ;  /* 0x0000000251127825 */ /* 0x040fe400078e021e */
[----:B------:R-:W5:Y:S02]  /*3150*/  LDG.E.U16 R17, desc[UR28][R16.64] ;  /* 0x0000001c10117981 */ /* 0x000f64000c1e1500 */
[----:B------:R-:W-:-:S02]  /*3160*/  IMAD.WIDE R106, R81, 0x2, R22 ;  /* 0x00000002516a7825 */ /* 0x000fc400078e0216 */
[----:B------:R-:W5:Y:S04]  /*3170*/  LDG.E.U16 R19, desc[UR28][R18.64] ;  /* 0x0000001c12137981 */ /* 0x000f68000c1e1500 */
[----:B------:R-:W5:Y:S01]  /*3180*/  LDG.E.U16 R107, desc[UR28][R106.64] ;  /* 0x0000001c6a6b7981 */ /* 0x000f62000c1e1500 */
[----:B------:R-:W-:Y:S02]  /*3190*/  UMOV UR6, 0x1 ;  /* 0x0000000100067882 */ /* 0x000fe40000000000 */
[----:B------:R-:W-:-:S04]  /*31a0*/  @!UP0 UIADD3 UR6, UPT, UPT, -UR6, 0x100000, URZ ;  /* 0x0010000006068890 */ /* 0x000fc8000fffe1ff */
[----:B------:R-:W-:Y:S02]  /*31b0*/  @!UP0 USHF.L.U32 UR7, UR6, 0xb, URZ ;  /* 0x0000000b06078899 */ /* 0x000fe400080006ff */
[----:B------:R-:W-:Y:S01]  /*31c0*/  @!UP0 USHF.L.U32 UR6, UR6, 0x1, URZ ;  /* 0x0000000106068899 */ /* 0x000fe200080006ff */
[----:B------:R-:W-:Y:S01]  /*31d0*/  VOTEU.ALL UP2, P0 ;  /* 0x0000000000ff7886 */ /* 0x000fe20000040000 */
[----:B--2---:R0:W-:Y:S04]  /*31e0*/  STS.U16 [R3+UR9+0x4000], R80 ;  /* 0x0040005003007988 */ /* 0x0041e80008000409 */
[----:B----4-:R0:W-:Y:S04]  /*31f0*/  STS.U16 [R3+UR9+0x4400], R82 ;  /* 0x0044005203007988 */ /* 0x0101e80008000409 */
[----:B------:R0:W-:Y:S04]  /*3200*/  STS.U16 [R3+UR9+0x5000], R112 ;  /* 0x0050007003007988 */ /* 0x0001e80008000409 */
[----:B------:R0:W-:Y:S04]  /*3210*/  STS.U16 [R3+UR9+0x5400], R114 ;  /* 0x0054007203007988 */ /* 0x0001e80008000409 */
[----:B------:R0:W-:Y:S04]  /*3220*/  STS.U16 [R3+UR9+0x5800], R116 ;  /* 0x0058007403007988 */ /* 0x0001e80008000409 */
[----:B------:R0:W-:Y:S04]  /*3230*/  STS.U16 [R3+UR9+0x4800], R108 ;  /* 0x0048006c03007988 */ /* 0x0001e80008000409 */
[----:B------:R0:W-:Y:S04]  /*3240*/  STS.U16 [R3+UR9+0x4c00], R110 ;  /* 0x004c006e03007988 */ /* 0x0001e80008000409 */
[----:B------:R0:W-:Y:S04]  /*3250*/  STS.U16 [R3+UR9+0x5c00], R4 ;  /* 0x005c000403007988 */ /* 0x0001e80008000409 */
[----:B---3--:R0:W-:Y:S04]  /*3260*/  STS.U16 [R20+UR9+0x4200], R7 ;  /* 0x0042000714007988 */ /* 0x0081e80008000409 */
[----:B------:R0:W-:Y:S04]  /*3270*/  STS.U16 [R20+UR9+0x4600], R9 ;  /* 0x0046000914007988 */ /* 0x0001e80008000409 */
[----:B------:R0:W-:Y:S04]  /*3280*/  STS.U16 [R20+UR9+0x4a00], R11 ;  /* 0x004a000b14007988 */ /* 0x0001e80008000409 */
[----:B-----5:R0:W-:Y:S04]  /*3290*/  STS.U16 [R20+UR9+0x4e00], R13 ;  /* 0x004e000d14007988 */ /* 0x0201e80008000409 */
[----:B------:R0:W-:Y:S04]  /*32a0*/  STS.U16 [R20+UR9+0x5200], R15 ;  /* 0x0052000f14007988 */ /* 0x0001e80008000409 */
[----:B------:R0:W-:Y:S04]  /*32b0*/  STS.U16 [R20+UR9+0x5600], R17 ;  /* 0x0056001114007988 */ /* 0x0001e80008000409 */
[----:B------:R0:W-:Y:S04]  /*32c0*/  STS.U16 [R20+UR9+0x5a00], R19 ;  /* 0x005a001314007988 */ /* 0x0001e80008000409 */
[----:B------:R0:W-:Y:S01]  /*32d0*/  STS.U16 [R20+UR9+0x5e00], R107 ;  /* 0x005e006b14007988 */ /* 0x0001e20008000409 */
[----:B------:R1:W-:Y:S06]  /*32e0*/  MEMBAR.ALL.CTA ;  /* 0x0000000000007992 */ /* 0x0003ec0000008000 */
[----:B-1----:R-:W-:Y:S04]  /*32f0*/  FENCE.VIEW.ASYNC.S ;  /* 0x00000000000073c6 */ /* 0x002fe80000000000 */
[----:B------:R-:W1:Y:S02]  /*3300*/  FENCE.VIEW.ASYNC.S ;  /* 0x00000000000073c6 */ /* 0x000e640000000000 */
[----:B-1----:R0:W1:Y:S02]  /*3310*/  @!UP2 SYNCS.EXCH.64 URZ, [UR9+0x8010], UR6 ;  /* 0x0080100609ffa5b2 */ /* 0x0020640008000100 */
[----:B-1----:R-:W-:Y:S06]  /*3320*/  BAR.SYNC.DEFER_BLOCKING 0x0 ;  /* 0x0000000000007b1d */ /* 0x002fec0000010000 */
[----:B0-----:R-:W-:Y:S05]  /*3330*/  BRA.U UP1, `(.L_x_13) ;  /* 0x00000001014c7547 */ /* 0x001fea000b800000 */
[----:B------:R-:W-:Y:S01]  /*3340*/  UIADD3 UR6, UPT, UPT, UR9, 0x8010, URZ ;  /* 0x0000801009067890 */ /* 0x000fe2000fffe0ff */
[----:B------:R-:W-:Y:S01]  /*3350*/  UMOV UR23, 0x40004040 ;  /* 0x4000404000177882 */ /* 0x000fe20000000000 */
[----:B------:R-:W-:Y:S01]  /*3360*/  UMOV UR25, 0x40004040 ;  /* 0x4000404000197882 */ /* 0x000fe20000000000 */
[----:B------:R-:W-:Y:S01]  /*3370*/  UMOV UR30, 0x0 ;  /* 0x00000000001e7882 */ /* 0x000fe20000000000 */
[----:B------:R-:W-:Y:S01]  /*3380*/  UMOV UR31, 0x4108490 ;  /* 0x04108490001f7882 */ /* 0x000fe20000000000 */
[----:B------:R-:W-:Y:S01]  /*3390*/  UMOV UR32, 0x0 ;  /* 0x0000000000207882 */ /* 0x000fe20000000000 */
[----:B------:R-:W-:Y:S01]  /*33a0*/  UMOV UR33, 0x4108490 ;  /* 0x0410849000217882 */ /* 0x000fe20000000000 */
[----:B------:R-:W-:Y:S01]  /*33b0*/  UMOV UR50, 0x0 ;  /* 0x0000000000327882 */ /* 0x000fe20000000000 */
[----:B------:R-:W-:Y:S01]  /*33c0*/  UMOV UR51, 0x4108490 ;  /* 0x0410849000337882 */ /* 0x000fe20000000000 */
[----:B------:R0:W-:Y:S01]  /*33d0*/  UTCHMMA gdesc[UR22], gdesc[UR24], tmem[UR11], tmem[UR30], idesc[UR31], !UPT ;  /* 0x00ff1e18160075ea */ /* 0x0001e2000f80000b */
[----:B------:R-:W-:Y:S01]  /*33e0*/  UMOV UR7, URZ ;  /* 0x000000ff00077c82 */ /* 0x000fe20008000000 */
        /* <DEDUP_REMOVED lines=8> */
.L_x_13:
[----:B------:R-:W1:Y:S01]  /*3470*/  SYNCS.PHASECHK.TRANS64.TRYWAIT P5, [UR9+0x8010], RZ ;  /* 0x008010ffff0075a7 */ /* 0x000e6200080a1109 */
[----:B------:R-:W-:-:S05]  /*3480*/  IADD3 R80, P1, PT, R105, 0x40, RZ ;  /* 0x0000004069507810 */ /* 0x000fca0007f3e0ff */
[----:B------:R-:W-:Y:S01]  /*3490*/  IMAD.X R82, RZ, RZ, R104, P1 ;  /* 0x000000ffff527224 */ /* 0x000fe200008e0668 */
[----:B------:R-:W-:-:S05]  /*34a0*/  IADD3 R107, P1, PT, R72, R105, RZ ;  /* 0x00000069486b7210 */ /* 0x000fca0007f3e0ff */
[----:B------:R-:W-:Y:S01]  /*34b0*/  IMAD.X R79, RZ, RZ, R104, P1 ;  /* 0x000000ffff4f7224 */ /* 0x000fe200008e0668 */
[----:B------:R-:W-:Y:S01]  /*34c0*/  IADD3 R111, P1, PT, R107, 0x40, RZ ;  /* 0x000000406b6f7810 */ /* 0x000fe20007f3e0ff */
[----:B-1----:R-:W-:-:S12]  /*34d0*/  @!P5 BRA `(.L_x_14) ;  /* 0x000000240060d947 */ /* 0x002fd80003800000 */
.L_x_23:
[----:B------:R-:W-:Y:S01]  /*34e0*/  BAR.SYNC.DEFER_BLOCKING 0x0 ;  /* 0x0000000000007b1d */ /* 0x000fe20000010000 */
[C---:B------:R-:W-:Y:S01]  /*34f0*/  IADD3 R113, P5, PT, R107.reuse, 0x42, RZ ;  /* 0x000000426b717810 */ /* 0x040fe20007fbe0ff */
[----:B------:R-:W-:Y:S01]  /*3500*/  IMAD.X R104, RZ, RZ, R79, P1 ;  /* 0x000000ffff687224 */ /* 0x000fe200008e064f */
[----:B------:R-:W-:-:S03]  /*3510*/  IADD3 R115, P1, PT, R107, 0x43, RZ ;  /* 0x000000436b737810 */ /* 0x000fc60007f3e0ff */
[--C-:B------:R-:W-:Y:S01]  /*3520*/  IMAD.X R112, RZ, RZ, R79.reuse, P5 ;  /* 0x000000ffff707224 */ /* 0x100fe200028e064f */
[C---:B------:R-:W-:Y:S01]  /*3530*/  IADD3 R117, P5, PT, R107.reuse, 0x44, RZ ;  /* 0x000000446b757810 */ /* 0x040fe20007fbe0ff */
[----:B------:R-:W-:Y:S01]  /*3540*/  LDTM.16dp32bit_t0_t15.x16 R4, tmem[UR12+0x100000] ;  /* 0x1000000c000479ee */ /* 0x000fe20008a00000 */
[----:B------:R-:W1:Y:S01]  /*3550*/  LDTM.16dp32bit_t16_t31.x16 R4, tmem[UR12+0x100010] ;  /* 0x1000100c000479ee */ /* 0x000e620008a20000 */
[--C-:B------:R-:W-:Y:S01]  /*3560*/  IMAD.X R114, RZ, RZ, R79.reuse, P1 ;  /* 0x000000ffff727224 */ /* 0x100fe200008e064f */
[C---:B------:R-:W-:Y:S01]  /*3570*/  IADD3 R109, P1, PT, R107.reuse, 0x45, RZ ;  /* 0x000000456b6d7810 */ /* 0x040fe20007f3e0ff */
[----:B------:R-:W-:Y:S01]  /*3580*/  IMAD.X R110, RZ, RZ, R79, P5 ;  /* 0x000000ffff6e7224 */ /* 0x000fe200028e064f */
[----:B------:R-:W-:-:S03]  /*3590*/  IADD3 R105, P5, PT, R107, 0x46, RZ ;  /* 0x000000466b697810 */ /* 0x000fc60007fbe0ff */
[--C-:B------:R-:W-:Y:S01]  /*35a0*/  IMAD.X R108, RZ, RZ, R79.reuse, P1 ;  /* 0x000000ffff6c7224 */ /* 0x100fe200008e064f */
[----:B------:R-:W-:Y:S01]  /*35b0*/  IADD3 R107, P1, PT, R107, 0x47, RZ ;  /* 0x000000476b6b7810 */ /* 0x000fe20007f3e0ff */
[----:B------:R-:W-:Y:S01]  /*35c0*/  IMAD.X R106, RZ, RZ, R79, P5 ;  /* 0x000000ffff6a7224 */ /* 0x000fe200028e064f */
[----:B------:R-:W-:-:S03]  /*35d0*/  ISETP.GT.U32.AND P5, PT, R111, R28, PT ;  /* 0x0000001c6f00720c */ /* 0x000fc60003fa4070 */
[----:B------:R-:W-:Y:S01]  /*35e0*/  IMAD.X R79, RZ, RZ, R79, P1 ;  /* 0x000000ffff4f7224 */ /* 0x000fe200008e064f */
[-C--:B------:R-:W-:Y:S02]  /*35f0*/  ISETP.GE.U32.AND P1, PT, R111, R28.reuse, PT ;  /* 0x0000001c6f00720c */ /* 0x080fe40003f26070 */
[C---:B------:R-:W-:Y:S01]  /*3600*/  ISETP.GT.U32.AND.EX P5, PT, R104.reuse, RZ, PT, P5 ;  /* 0x000000ff6800720c */ /* 0x040fe20003fa4150 */
[----:B------:R-:W2:Y:S01]  /*3610*/  @!P0 SYNCS.CCTL.IV [UR9+0x8010] ;  /* 0x00801000ff0089b1 */ /* 0x000ea20008000009 */
[----:B------:R-:W-:Y:S01]  /*3620*/  ISETP.GE.U32.AND.EX P1, PT, R104, RZ, PT, P1 ;  /* 0x000000ff6800720c */ /* 0x000fe20003f26110 */
[----:B------:R-:W-:Y:S01]  /*3630*/  NOP ;  /* 0x0000000000007918 */ /* 0x000fe20000000000 */
[----:B-1----:R-:W-:Y:S01]  /*3640*/  FMUL R4, R4, UR48 ;  /* 0x0000003004047c20 */ /* 0x002fe20008400000 */
[----:B------:R-:W-:Y:S01]  /*3650*/  FMUL R5, R5, UR48 ;  /* 0x0000003005057c20 */ /* 0x000fe20008400000 */
[----:B------:R-:W-:Y:S01]  /*3660*/  FMUL R6, R6, UR48 ;  /* 0x0000003006067c20 */ /* 0x000fe20008400000 */
[----:B------:R-:W-:Y:S01]  /*3670*/  FMUL R7, R7, UR48 ;  /* 0x0000003007077c20 */ /* 0x000fe20008400000 */
[----:B------:R-:W-:Y:S01]  /*3680*/  FMUL R18, R18, UR48 ;  /* 0x0000003012127c20 */ /* 0x000fe20008400000 */
[----:B------:R-:W-:Y:S01]  /*3690*/  FSEL R4, R4, -INF , !P5 ;  /* 0xff80000004047808 */ /* 0x000fe20006800000 */
[----:B------:R-:W-:Y:S01]  /*36a0*/  FMUL R19, R19, UR48 ;  /* 0x0000003013137c20 */ /* 0x000fe20008400000 */
[----:B------:R-:W-:-:S02]  /*36b0*/  ISETP.GT.U32.AND P5, PT, R113, R28, PT ;  /* 0x0000001c7100720c */ /* 0x000fc40003fa4070 */
[----:B------:R-:W-:Y:S02]  /*36c0*/  FSEL R5, R5, -INF , !P1 ;  /* 0xff80000005057808 */ /* 0x000fe40004800000 */
[-C--:B------:R-:W-:Y:S02]  /*36d0*/  ISETP.GT.U32.AND P1, PT, R115, R28.reuse, PT ;  /* 0x0000001c7300720c */ /* 0x080fe40003f24070 */
[----:B------:R-:W-:Y:S02]  /*36e0*/  ISETP.GT.U32.AND.EX P5, PT, R112, RZ, PT, P5 ;  /* 0x000000ff7000720c */ /* 0x000fe40003fa4150 */
[----:B------:R-:W-:Y:S02]  /*36f0*/  ISETP.GT.U32.AND.EX P1, PT, R114, RZ, PT, P1 ;  /* 0x000000ff7200720c */ /* 0x000fe40003f24110 */
[----:B------:R-:W-:Y:S02]  /*3700*/  FSEL R6, R6, -INF , !P5 ;  /* 0xff80000006067808 */ /* 0x000fe40006800000 */
[----:B------:R-:W-:-:S02]  /*3710*/  ISETP.GT.U32.AND P5, PT, R117, R28, PT ;  /* 0x0000001c7500720c */ /* 0x000fc40003fa4070 */
[----:B------:R-:W-:Y:S01]  /*3720*/  FSEL R104, R7, -INF , !P1 ;  /* 0xff80000007687808 */ /* 0x000fe20004800000 */
[----:B------:R-:W-:Y:S01]  /*3730*/  FMUL R7, R8, UR48 ;  /* 0x0000003008077c20 */ /* 0x000fe20008400000 */
[-C--:B------:R-:W-:Y:S01]  /*3740*/  ISETP.GT.U32.AND P1, PT, R109, R28.reuse, PT ;  /* 0x0000001c6d00720c */ /* 0x080fe20003f24070 */
[----:B------:R-:W-:Y:S01]  /*3750*/  FMUL R8, R9, UR48 ;  /* 0x0000003009087c20 */ /* 0x000fe20008400000 */
[----:B------:R-:W-:Y:S01]  /*3760*/  ISETP.GT.U32.AND.EX P5, PT, R110, RZ, PT, P5 ;  /* 0x000000ff6e00720c */ /* 0x000fe20003fa4150 */
[----:B------:R-:W-:Y:S01]  /*3770*/  FMUL R9, R10, UR48 ;  /* 0x000000300a097c20 */ /* 0x000fe20008400000 */
[----:B------:R-:W-:Y:S01]  /*3780*/  ISETP.GT.U32.AND.EX P1, PT, R108, RZ, PT, P1 ;  /* 0x000000ff6c00720c */ /* 0x000fe20003f24110 */
[----:B------:R-:W-:Y:S01]  /*3790*/  FMUL R10, R11, UR48 ;  /* 0x000000300b0a7c20 */ /* 0x000fe20008400000 */
[----:B------:R-:W-:Y:S01]  /*37a0*/  FSEL R7, R7, -INF , !P5 ;  /* 0xff80000007077808 */ /* 0x000fe20006800000 */
[----:B------:R-:W-:Y:S01]  /*37b0*/  IMAD.WIDE R110, R83, 0x2, R96 ;  /* 0x00000002536e7825 */ /* 0x000fe200078e0260 */
[----:B------:R-:W-:-:S02]  /*37c0*/  ISETP.GT.U32.AND P5, PT, R105, R28, PT ;  /* 0x0000001c6900720c */ /* 0x000fc40003fa4070 */
[----:B------:R-:W-:Y:S02]  /*37d0*/  FSEL R8, R8, -INF , !P1 ;  /* 0xff80000008087808 */ /* 0x000fe40004800000 */
[----:B------:R-:W-:Y:S02]  /*37e0*/  ISETP.GT.U32.AND P1, PT, R107, R28, PT ;  /* 0x0000001c6b00720c */ /* 0x000fe40003f24070 */
[----:B------:R-:W-:Y:S02]  /*37f0*/  ISETP.GT.U32.AND.EX P5, PT, R106, RZ, PT, P5 ;  /* 0x000000ff6a00720c */ /* 0x000fe40003fa4150 */
[C-C-:B------:R-:W-:Y:S02]  /*3800*/  LOP3.LUT R105, R80.reuse, 0x8, R27.reuse, 0xfe, !PT ;  /* 0x0000000850697812 */ /* 0x140fe400078efe1b */
[----:B------:R-:W-:Y:S02]  /*3810*/  ISETP.GT.U32.AND.EX P1, PT, R79, RZ, PT, P1 ;  /* 0x000000ff4f00720c */ /* 0x000fe40003f24110 */
[----:B------:R-:W-:-:S02]  /*3820*/  LOP3.LUT R11, R80, 0x9, R27, 0xfe, !PT ;  /* 0x00000009500b7812 */ /* 0x000fc400078efe1b */
[----:B------:R-:W-:Y:S02]  /*3830*/  FSEL R9, R9, -INF , !P5 ;  /* 0xff80000009097808 */ /* 0x000fe40006800000 */
[-C--:B------:R-:W-:Y:S02]  /*3840*/  ISETP.GT.U32.AND P5, PT, R105, R28.reuse, PT ;  /* 0x0000001c6900720c */ /* 0x080fe40003fa4070 */
[----:B------:R-:W-:Y:S02]  /*3850*/  FSEL R10, R10, -INF , !P1 ;  /* 0xff8000000a0a7808 */ /* 0x000fe40004800000 */
[----:B------:R-:W-:Y:S01]  /*3860*/  ISETP.GT.U32.AND P1, PT, R11, R28, PT ;  /* 0x0000001c0b00720c */ /* 0x000fe20003f24070 */
[----:B------:R-:W-:Y:S01]  /*3870*/  FMUL R11, R12, UR48 ;  /* 0x000000300c0b7c20 */ /* 0x000fe20008400000 */
[----:B------:R-:W-:Y:S01]  /*3880*/  ISETP.GT.U32.AND.EX P5, PT, R82, RZ, PT, P5 ;  /* 0x000000ff5200720c */ /* 0x000fe20003fa4150 */
[----:B------:R-:W-:Y:S01]  /*3890*/  FMUL R12, R13, UR48 ;  /* 0x000000300d0c7c20 */ /* 0x000fe20008400000 */
[----:B------:R-:W-:-:S02]  /*38a0*/  LOP3.LUT R79, R80, 0xa, R27, 0xfe, !PT ;  /* 0x0000000a504f7812 */ /* 0x000fc400078efe1b */
[----:B------:R-:W-:Y:S02]  /*38b0*/  ISETP.GT.U32.AND.EX P1, PT, R82, RZ, PT, P1 ;  /* 0x000000ff5200720c */ /* 0x000fe40003f24110 */
[--C-:B------:R-:W-:Y:S02]  /*38c0*/  LOP3.LUT R13, R80, 0xb, R27.reuse, 0xfe, !PT ;  /* 0x0000000b500d7812 */ /* 0x100fe400078efe1b */
        /* <DEDUP_REMOVED lines=9> */
[----:B------:R-:W-:Y:S02]  /*3960*/  FSEL R13, R13, -INF , !P5 ;  /* 0xff8000000d0d7808 */ /* 0x000fe40006800000 */
[----:B------:R-:W-:Y:S02]  /*3970*/  LOP3.LUT R15, R80, 0xc, R27, 0xfe, !PT ;  /* 0x0000000c500f7812 */ /* 0x000fe400078efe1b */
[----:B------:R-:W-:Y:S02]  /*3980*/  ISETP.GT.U32.AND P5, PT, R79, R28, PT ;  /* 0x0000001c4f00720c */ /* 0x000fe40003fa4070 */
[----:B------:R-:W-:Y:S02]  /*3990*/  FMNMX3 R79, R4, R5, R6, !PT ;  /* 0x00000005044f7276 */ /* 0x000fe40007800006 */
[----:B------:R-:W-:-:S02]  /*39a0*/  FSEL R14, R14, -INF , !P1 ;  /* 0xff8000000e0e7808 */ /* 0x000fc40004800000 */
[----:B------:R-:W-:Y:S01]  /*39b0*/  ISETP.GT.U32.AND P1, PT, R15, R28, PT ;  /* 0x0000001c0f00720c */ /* 0x000fe20003f24070 */
[----:B------:R-:W-:Y:S01]  /*39c0*/  FMUL R15, R16, UR48 ;  /* 0x00000030100f7c20 */ /* 0x000fe20008400000 */
[----:B------:R-:W-:Y:S01]  /*39d0*/  FMNMX3 R79, R79, R104, R7, !PT ;  /* 0x000000684f4f7276 */ /* 0x000fe20007800007 */
[----:B------:R-:W-:Y:S01]  /*39e0*/  FMUL R16, R17, UR48 ;  /* 0x0000003011107c20 */ /* 0x000fe20008400000 */
[----:B------:R-:W-:Y:S02]  /*39f0*/  ISETP.GT.U32.AND.EX P1, PT, R82, RZ, PT, P1 ;  /* 0x000000ff5200720c */ /* 0x000fe40003f24110 */
[----:B------:R-:W-:Y:S02]  /*3a00*/  LOP3.LUT R105, R80, 0xe, R27, 0xfe, !PT ;  /* 0x0000000e50697812 */ /* 0x000fe400078efe1b */
[----:B------:R-:W-:Y:S02]  /*3a10*/  FMNMX3 R79, R79, R8, R9, !PT ;  /* 0x000000084f4f7276 */ /* 0x000fe40007800009 */
[----:B------:R-:W-:-:S02]  /*3a20*/  ISETP.GT.U32.AND.EX P5, PT, R82, RZ, PT, P5 ;  /* 0x000000ff5200720c */ /* 0x000fc40003fa4150 */
[----:B------:R-:W-:Y:S02]  /*3a30*/  FSEL R15, R15, -INF , !P1 ;  /* 0xff8000000f0f7808 */ /* 0x000fe40004800000 */
[----:B------:R-:W-:Y:S02]  /*3a40*/  LOP3.LUT R107, R80, 0xf, R27, 0xfe, !PT ;  /* 0x0000000f506b7812 */ /* 0x000fe400078efe1b */
[----:B------:R-:W-:Y:S02]  /*3a50*/  ISETP.GT.U32.AND P1, PT, R105, R28, PT ;  /* 0x0000001c6900720c */ /* 0x000fe40003f24070 */
[----:B------:R-:W-:Y:S02]  /*3a60*/  FMNMX3 R79, R79, R10, R11, !PT ;  /* 0x0000000a4f4f7276 */ /* 0x000fe4000780000b */
[----:B------:R-:W-:Y:S02]  /*3a70*/  FSEL R16, R16, -INF , !P5 ;  /* 0xff80000010107808 */ /* 0x000fe40006800000 */
[----:B------:R-:W-:-:S02]  /*3a80*/  ISETP.GT.U32.AND P5, PT, R107, R28, PT ;  /* 0x0000001c6b00720c */ /* 0x000fc40003fa4070 */
[C---:B------:R-:W-:Y:S02]  /*3a90*/  ISETP.GT.U32.AND.EX P1, PT, R82.reuse, RZ, PT, P1 ;  /* 0x000000ff5200720c */ /* 0x040fe40003f24110 */
[----:B------:R-:W-:Y:S02]  /*3aa0*/  FMNMX3 R79, R79, R12, R13, !PT ;  /* 0x0000000c4f4f7276 */ /* 0x000fe4000780000d */
[----:B------:R-:W-:Y:S02]  /*3ab0*/  ISETP.GT.U32.AND.EX P5, PT, R82, RZ, PT, P5 ;  /* 0x000000ff5200720c */ /* 0x000fe40003fa4150 */
[----:B------:R-:W-:Y:S02]  /*3ac0*/  FSEL R18, R18, -INF , !P1 ;  /* 0xff80000012127808 */ /* 0x000fe40004800000 */
[----:B------:R-:W-:Y:S02]  /*3ad0*/  FMNMX3 R79, R79, R14, R15, !PT ;  /* 0x0000000e4f4f7276 */ /* 0x000fe4000780000f */
[----:B------:R-:W-:-:S02]  /*3ae0*/  FSEL R106, R19, -INF , !P5 ;  /* 0xff800000136a7808 */ /* 0x000fc40006800000 */
[----:B------:R-:W-:-:S04]  /*3af0*/  FMNMX3 R79, R79, R16, R18, !PT ;  /* 0x000000104f4f7276 */ /* 0x000fc80007800012 */
[----:B------:R-:W-:-:S05]  /*3b00*/  FMNMX R79, R106, R79, !PT ;  /* 0x0000004f6a4f7209 */ /* 0x000fca0007800000 */
[----:B------:R-:W1:Y:S02]  /*3b10*/  SHFL.BFLY PT, R108, R79, 0x10, 0x1f ;  /* 0x0e001f004f6c7f89 */ /* 0x000e6400000e0000 */
[----:B-1----:R-:W-:-:S05]  /*3b20*/  FMNMX R19, R79, R108, !PT ;  /* 0x0000006c4f137209 */ /* 0x002fca0007800000 */
[----:B--2---:R-:W-:Y:S01]  /*3b30*/  @!P2 STS [R44+UR9+0x4000], R19 ;  /* 0x004000132c00a988 */ /* 0x004fe20008000809 */
[----:B------:R-:W-:Y:S06]  /*3b40*/  BAR.SYNC.DEFER_BLOCKING 0x0 ;  /* 0x0000000000007b1d */ /* 0x000fec0000010000 */
[----:B------:R-:W1:Y:S04]  /*3b50*/  @!P3 LDS R84, [R45+0x4000] ;  /* 0x004000002d54b984 */ /* 0x000e680000000800 */
[----:B-1----:R-:W1:Y:S02]  /*3b60*/  SHFL.BFLY PT, R17, R84, 0x1, 0x1f ;  /* 0x0c201f0054117f89 */ /* 0x002e6400000e0000 */
[----:B-1----:R-:W-:-:S05]  /*3b70*/  FMNMX R108, R84, R17, !PT ;  /* 0x00000011546c7209 */ /* 0x002fca0007800000 */
[----:B------:R-:W-:Y:S01]  /*3b80*/  @P4 STS [R45+0x4000], R108 ;  /* 0x0040006c2d004388 */ /* 0x000fe20000000800 */
[----:B------:R-:W-:Y:S06]  /*3b90*/  BAR.SYNC.DEFER_BLOCKING 0x0 ;  /* 0x0000000000007b1d */ /* 0x000fec0000010000 */
[----:B------:R-:W1:Y:S02]  /*3ba0*/  LDS R79, [R29+UR9+0x4000] ;  /* 0x004000091d4f7984 */ /* 0x000e640008000800 */
[----:B-1----:R-:W-:-:S05]  /*3bb0*/  FMNMX R79, R79, R100, !PT ;  /* 0x000000644f4f7209 */ /* 0x002fca0007800000 */
[--C-:B------:R-:W-:Y:S01]  /*3bc0*/  FADD R4, R4, -R79.reuse ;  /* 0x8000004f04047221 */ /* 0x100fe20000000000 */
[--C-:B------:R-:W-:Y:S01]  /*3bd0*/  FADD R5, R5, -R79.reuse ;  /* 0x8000004f05057221 */ /* 0x100fe20000000000 */
[--C-:B------:R-:W-:Y:S01]  /*3be0*/  FADD R6, R6, -R79.reuse ;  /* 0x8000004f06067221 */ /* 0x100fe20000000000 */
[--C-:B------:R-:W-:Y:S01]  /*3bf0*/  FADD R104, R104, -R79.reuse ;  /* 0x8000004f68687221 */ /* 0x100fe20000000000 */
[----:B------:R-:W-:Y:S01]  /*3c00*/  FMUL R121, R4, 1.4426950216293334961 ;  /* 0x3fb8aa3b04797820 */ /* 0x000fe20000400000 */
[----:B------:R-:W-:Y:S01]  /*3c10*/  FMUL R4, R5, 1.4426950216293334961 ;  /* 0x3fb8aa3b05047820 */ /* 0x000fe20000400000 */
[----:B------:R-:W-:Y:S01]  /*3c20*/  FMUL R5, R6, 1.4426950216293334961 ;  /* 0x3fb8aa3b06057820 */ /* 0x000fe20000400000 */
[--C-:B------:R-:W-:Y:S01]  /*3c30*/  FADD R7, R7, -R79.reuse ;  /* 0x8000004f07077221 */ /* 0x100fe20000000000 */
[----:B------:R-:W-:Y:S01]  /*3c40*/  FMUL R104, R104, 1.4426950216293334961 ;  /* 0x3fb8aa3b68687820 */ /* 0x000fe20000400000 */
[--C-:B------:R-:W-:Y:S01]  /*3c50*/  FADD R8, R8, -R79.reuse ;  /* 0x8000004f08087221 */ /* 0x100fe20000000000 */
[----:B------:R-:W-:Y:S01]  /*3c60*/  MUFU.EX2 R121, R121 ;  /* 0x0000007900797308 */ /* 0x000fe20000000800 */
[----:B------:R-:W-:Y:S01]  /*3c70*/  FMUL R6, R7, 1.4426950216293334961 ;  /* 0x3fb8aa3b07067820 */ /* 0x000fe20000400000 */
[--C-:B------:R-:W-:Y:S01]  /*3c80*/  FADD R9, R9, -R79.reuse ;  /* 0x8000004f09097221 */ /* 0x100fe20000000000 */
[----:B------:R-:W-:Y:S01]  /*3c90*/  FMUL R119, R8, 1.4426950216293334961 ;  /* 0x3fb8aa3b08777820 */ /* 0x000fe20000400000 */
[--C-:B------:R-:W-:Y:S01]  /*3ca0*/  FADD R10, R10, -R79.reuse ;  /* 0x8000004f0a0a7221 */ /* 0x100fe20000000000 */
[--C-:B------:R-:W-:Y:S01]  /*3cb0*/  FADD R11, R11, -R79.reuse ;  /* 0x8000004f0b0b7221 */ /* 0x100fe20000000000 */
[----:B------:R-:W-:Y:S01]  /*3cc0*/  FMUL R7, R9, 1.4426950216293334961 ;  /* 0x3fb8aa3b09077820 */ /* 0x000fe20000400000 */
[--C-:B------:R-:W-:Y:S01]  /*3cd0*/  FADD R12, R12, -R79.reuse ;  /* 0x8000004f0c0c7221 */ /* 0x100fe20000000000 */
[----:B------:R-:W1:Y:S01]  /*3ce0*/  MUFU.EX2 R4, R4 ;  /* 0x0000000400047308 */ /* 0x000e620000000800 */
[----:B------:R-:W-:Y:S01]  /*3cf0*/  FMUL R10, R10, 1.4426950216293334961 ;  /* 0x3fb8aa3b0a0a7820 */ /* 0x000fe20000400000 */
[----:B------:R-:W-:Y:S01]  /*3d00*/  FMUL R8, R11, 1.4426950216293334961 ;  /* 0x3fb8aa3b0b087820 */ /* 0x000fe20000400000 */
[----:B------:R-:W-:Y:S01]  /*3d10*/  FMUL R12, R12, 1.4426950216293334961 ;  /* 0x3fb8aa3b0c0c7820 */ /* 0x000fe20000400000 */
[--C-:B------:R-:W-:Y:S01]  /*3d20*/  FADD R13, R13, -R79.reuse ;  /* 0x8000004f0d0d7221 */ /* 0x100fe20000000000 */
[--C-:B------:R-:W-:Y:S01]  /*3d30*/  FADD R14, R14, -R79.reuse ;  /* 0x8000004f0e0e7221 */ /* 0x100fe20000000000 */
[--C-:B------:R-:W-:Y:S01]  /*3d40*/  FADD R15, R15, -R79.reuse ;  /* 0x8000004f0f0f7221 */ /* 0x100fe20000000000 */
[--C-:B------:R-:W-:Y:S01]  /*3d50*/  FADD R16, R16, -R79.reuse ;  /* 0x8000004f10107221 */ /* 0x100fe20000000000 */
[----:B------:R-:W2:Y:S01]  /*3d60*/  MUFU.EX2 R5, R5 ;  /* 0x0000000500057308 */ /* 0x000ea20000000800 */
[----:B------:R-:W-:Y:S01]  /*3d70*/  FMUL R13, R13, 1.4426950216293334961 ;  /* 0x3fb8aa3b0d0d7820 */ /* 0x000fe20000400000 */
[----:B------:R-:W-:Y:S01]  /*3d80*/  FMUL R9, R14, 1.4426950216293334961 ;  /* 0x3fb8aa3b0e097820 */ /* 0x000fe20000400000 */
[----:B------:R-:W-:Y:S01]  /*3d90*/  FMUL R17, R15, 1.4426950216293334961 ;  /* 0x3fb8aa3b0f117820 */ /* 0x000fe20000400000 */
[--C-:B------:R-:W-:Y:S01]  /*3da0*/  FADD R18, R18, -R79.reuse ;  /* 0x8000004f12127221 */ /* 0x100fe20000000000 */
[----:B------:R-:W-:Y:S01]  /*3db0*/  FMUL R16, R16, 1.4426950216293334961 ;  /* 0x3fb8aa3b10107820 */ /* 0x000fe20000400000 */
[----:B------:R-:W-:Y:S01]  /*3dc0*/  FADD R106, R106, -R79 ;  /* 0x8000004f6a6a7221 */ /* 0x000fe20000000000 */
[----:B------:R-:W-:Y:S01]  /*3dd0*/  IMAD.U32 R14, R101, -0x80000000, RZ ;  /* 0x80000000650e7824 */ /* 0x000fe200078e00ff */
[----:B------:R1:W3:Y:S01]  /*3de0*/  MUFU.EX2 R124, R104 ;  /* 0x00000068007c7308 */ /* 0x0002e20000000800 */
[----:B------:R-:W-:Y:S01]  /*3df0*/  FMUL R15, R18, 1.4426950216293334961 ;  /* 0x3fb8aa3b120f7820 */ /* 0x000fe20000400000 */
[----:B------:R-:W-:Y:S01]  /*3e00*/  FMUL R106, R106, 1.4426950216293334961 ;  /* 0x3fb8aa3b6a6a7820 */ /* 0x000fe20000400000 */
[----:B------:R-:W-:Y:S06]  /*3e10*/  BAR.SYNC.DEFER_BLOCKING 0x0 ;  /* 0x0000000000007b1d */ /* 0x000fec0000010000 */
[----:B------:R-:W4:Y:S01]  /*3e20*/  MUFU.EX2 R6, R6 ;  /* 0x0000000600067308 */ /* 0x000f220000000800 */
[----:B-1----:R-:W-:-:S04]  /*3e30*/  FADD R104, R121, R4 ;  /* 0x0000000479687221 */ /* 0x002fc80000000000 */
[----:B--2---:R-:W-:-:S03]  /*3e40*/  FADD R11, R5, R104 ;  /* 0x00000068050b7221 */ /* 0x004fc60000000000 */
[----:B------:R-:W1:Y:S01]  /*3e50*/  MUFU.EX2 R119, R119 ;  /* 0x0000007700777308 */ /* 0x000e620000000800 */
[----:B---3--:R-:W-:-:S07]  /*3e60*/  FADD R11, R124, R11 ;  /* 0x0000000b7c0b7221 */ /* 0x008fce0000000000 */
[----:B------:R-:W2:Y:S08]  /*3e70*/  MUFU.EX2 R7, R7 ;  /* 0x0000000700077308 */ /* 0x000eb00000000800 */
[----:B------:R4:W3:Y:S08]  /*3e80*/  MUFU.EX2 R122, R10 ;  /* 0x0000000a007a7308 */ /* 0x0008f00000000800 */
[----:B------:R-:W5:Y:S01]  /*3e90*/  MUFU.EX2 R8, R8 ;  /* 0x0000000800087308 */ /* 0x000f620000000800 */
[----:B----4-:R-:W-:-:S04]  /*3ea0*/  FADD R10, R6, R11 ;  /* 0x0000000b060a7221 */ /* 0x010fc80000000000 */
[----:B-1----:R-:W-:-:S03]  /*3eb0*/  FADD R10, R119, R10 ;  /* 0x0000000a770a7221 */ /* 0x002fc60000000000 */
[----:B------:R-:W1:Y:S01]  /*3ec0*/  MUFU.EX2 R19, R12 ;  /* 0x0000000c00137308 */ /* 0x000e620000000800 */
[----:B--2---:R-:W-:-:S04]  /*3ed0*/  FADD R11, R7, R10 ;  /* 0x0000000a070b7221 */ /* 0x004fc80000000000 */
[----:B---3--:R-:W-:-:S03]  /*3ee0*/  FADD R11, R122, R11 ;  /* 0x0000000b7a0b7221 */ /* 0x008fc60000000000 */
[----:B------:R2:W3:Y:S01]  /*3ef0*/  MUFU.EX2 R120, R13 ;  /* 0x0000000d00787308 */ /* 0x0004e20000000800 */
[----:B-----5:R-:W-:-:S07]  /*3f00*/  FADD R10, R8, R11 ;  /* 0x0000000b080a7221 */ /* 0x020fce0000000000 */
[----:B------:R-:W4:Y:S01]  /*3f10*/  MUFU.EX2 R9, R9 ;  /* 0x0000000900097308 */ /* 0x000f220000000800 */
[----:B-1----:R-:W-:Y:S01]  /*3f20*/  FADD R11, R19, R10 ;  /* 0x0000000a130b7221 */ /* 0x002fe20000000000 */
[----:B--2---:R-:W-:-:S06]  /*3f30*/  IMAD.WIDE R12, R83, 0x2, R102 ;  /* 0x00000002530c7825 */ /* 0x004fcc00078e0266 */
[----:B------:R-:W1:Y:S01]  /*3f40*/  MUFU.EX2 R17, R17 ;  /* 0x0000001100117308 */ /* 0x000e620000000800 */
[----:B---3--:R-:W-:-:S07]  /*3f50*/  FADD R10, R120, R11 ;  /* 0x0000000b780a7221 */ /* 0x008fce0000000000 */
[----:B------:R-:W2:Y:S01]  /*3f60*/  MUFU.EX2 R118, R16 ;  /* 0x0000001000767308 */ /* 0x000ea20000000800 */
[----:B----4-:R-:W-:-:S07]  /*3f70*/  FADD R10, R9, R10 ;  /* 0x0000000a090a7221 */ /* 0x010fce0000000000 */
[----:B------:R-:W3:Y:S01]  /*3f80*/  MUFU.EX2 R15, R15 ;  /* 0x0000000f000f7308 */ /* 0x000ee20000000800 */
[----:B-1----:R-:W-:-:S07]  /*3f90*/  FADD R11, R17, R10 ;  /* 0x0000000a110b7221 */ /* 0x002fce0000000000 */
[----:B------:R-:W1:Y:S01]  /*3fa0*/  MUFU.EX2 R116, R106 ;  /* 0x0000006a00747308 */ /* 0x000e620000000800 */
[----:B--2---:R-:W-:-:S04]  /*3fb0*/  FADD R10, R118, R11 ;  /* 0x0000000b760a7221 */ /* 0x004fc80000000000 */
[----:B---3--:R-:W-:-:S04]  /*3fc0*/  FADD R11, R15, R10 ;  /* 0x0000000a0f0b7221 */ /* 0x008fc80000000000 */
[----:B-1----:R-:W-:-:S05]  /*3fd0*/  FADD R11, R116, R11 ;  /* 0x0000000b740b7221 */ /* 0x002fca0000000000 */
[----:B------:R-:W1:Y:S02]  /*3fe0*/  SHFL.BFLY PT, R10, R11, 0x10, 0x1f ;  /* 0x0e001f000b0a7f89 */ /* 0x000e6400000e0000 */
[----:B-1----:R-:W-:-:S05]  /*3ff0*/  FADD R105, R11, R10 ;  /* 0x0000000a0b697221 */ /* 0x002fca0000000000 */
[----:B------:R-:W-:Y:S01]  /*4000*/  @!P2 STS [R44+UR9+0x4000], R105 ;  /* 0x004000692c00a988 */ /* 0x000fe20008000809 */
[----:B------:R-:W-:Y:S06]  /*4010*/  BAR.SYNC.DEFER_BLOCKING 0x0 ;  /* 0x0000000000007b1d */ /* 0x000fec0000010000 */
[----:B------:R-:W1:Y:S04]  /*4020*/  @!P3 LDS R85, [R45+0x4000] ;  /* 0x004000002d55b984 */ /* 0x000e680000000800 */
[----:B-1----:R-:W1:Y:S02]  /*4030*/  SHFL.BFLY PT, R10, R85, 0x1, 0x1f ;  /* 0x0c201f00550a7f89 */ /* 0x002e6400000e0000 */
[----:B-1----:R-:W-:-:S05]  /*4040*/  FADD R10, R85, R10 ;  /* 0x0000000a550a7221 */ /* 0x002fca0000000000 */
[----:B------:R1:W-:Y:S01]  /*4050*/  @P4 STS [R45+0x4000], R10 ;  /* 0x0040000a2d004388 */ /* 0x0003e20000000800 */
[----:B------:R-:W-:Y:S06]  /*4060*/  BAR.SYNC.DEFER_BLOCKING 0x0 ;  /* 0x0000000000007b1d */ /* 0x000fec0000010000 */
[----:B------:R1:W2:Y:S01]  /*4070*/  LDS R101, [R29+UR9+0x4000] ;  /* 0x004000091d657984 */ /* 0x0002a20008000800 */
[----:B------:R-:W3:Y:S02]  /*4080*/  SYNCS.PHASECHK.TRANS64.TRYWAIT P1, [UR13], R14 ;  /* 0x0000000eff0075a7 */ /* 0x000ee4000802110d */
[----:B-123--:R-:W-:Y:S05]  /*4090*/  @!P1 BRA `(.L_x_15) ;  /* 0x00000018007c9947 */ /* 0x00efea0003800000 */
.L_x_24:
[C---:B------:R-:W-:Y:S01]  /*40a0*/  IMAD.WIDE R108, R83.reuse, 0x2, R92 ;  /* 0x00000002536c7825 */ /* 0x040fe200078e025c */
[----:B------:R-:W2:Y:S03]  /*40b0*/  LDG.E.U16 R12, desc[UR28][R12.64] ;  /* 0x0000001c0c0c7981 */ /* 0x000ea6000c1e1500 */
[C---:B------:R-:W-:Y:S01]  /*40c0*/  IMAD.WIDE R104, R83.reuse, 0x2, R88 ;  /* 0x0000000253687825 */ /* 0x040fe200078e0258 */
[----:B------:R1:W3:Y:S03]  /*40d0*/  LDG.E.U16 R16, desc[UR28][R108.64] ;  /* 0x0000001c6c107981 */ /* 0x0002e6000c1e1500 */
[C---:B------:R-:W-:Y:S01]  /*40e0*/  IMAD.WIDE R10, R83.reuse, 0x2, R76 ;  /* 0x00000002530a7825 */ /* 0x040fe200078e024c */
[----:B------:R-:W4:Y:S03]  /*40f0*/  LDG.E.U16 R18, desc[UR28][R104.64] ;  /* 0x0000001c68127981 */ /* 0x000f26000c1e1500 */
[C---:B------:R-:W-:Y:S01]  /*4100*/  IMAD.WIDE R112, R83.reuse, 0x2, R66 ;  /* 0x0000000253707825 */ /* 0x040fe200078e0242 */
[----:B------:R-:W5:Y:S03]  /*4110*/  LDG.E.U16 R14, desc[UR28][R110.64] ;  /* 0x0000001c6e0e7981 */ /* 0x000f66000c1e1500 */
[----:B-1----:R-:W-:-:S02]  /*4120*/  IMAD.WIDE R108, R83, 0x2, R98 ;  /* 0x00000002536c7825 */ /* 0x002fc400078e0262 */
[----:B------:R-:W5:Y:S04]  /*4130*/  LDG.E.U16 R112, desc[UR28][R112.64] ;  /* 0x0000001c70707981 */ /* 0x000f68000c1e1500 */
[----:B------:R1:W5:Y:S01]  /*4140*/  LDG.E.U16 R104, desc[UR28][R10.64] ;  /* 0x0000001c0a687981 */ /* 0x000362000c1e1500 */
[----:B------:R-:W-:-:S03]  /*4150*/  IMAD.WIDE R106, R83, 0x2, R70 ;  /* 0x00000002536a7825 */ /* 0x000fc600078e0246 */
[----:B------:R0:W5:Y:S01]  /*4160*/  LDG.E.U16 R13, desc[UR28][R108.64] ;  /* 0x0000001c6c0d7981 */ /* 0x000162000c1e1500 */
[----:B------:R-:W-:-:S03]  /*4170*/  IMAD.WIDE R114, R83, 0x2, R62 ;  /* 0x0000000253727825 */ /* 0x000fc600078e023e */
[----:B------:R-:W5:Y:S01]  /*4180*/  LDG.E.U16 R106, desc[UR28][R106.64] ;  /* 0x0000001c6a6a7981 */ /* 0x000f62000c1e1500 */
[----:B-1----:R-:W-:-:S03]  /*4190*/  IMAD.WIDE R10, R83, 0x2, R86 ;  /* 0x00000002530a7825 */ /* 0x002fc600078e0256 */
[----:B------:R-:W5:Y:S01]  /*41a0*/  LDG.E.U16 R114, desc[UR28][R114.64] ;  /* 0x0000001c72727981 */ /* 0x000f62000c1e1500 */
[----:B------:R-:W-:-:S03]  /*41b0*/  IMAD.WIDE R110, R83, 0x2, R94 ;  /* 0x00000002536e7825 */ /* 0x000fc600078e025e */
[----:B------:R1:W5:Y:S01]  /*41c0*/  LDG.E.U16 R113, desc[UR28][R10.64] ;  /* 0x0000001c0a717981 */ /* 0x000362000c1e1500 */
[----:B0-----:R-:W-:-:S03]  /*41d0*/  IMAD.WIDE R108, R83, 0x2, R90 ;  /* 0x00000002536c7825 */ /* 0x001fc600078e025a */
[----:B------:R0:W5:Y:S04]  /*41e0*/  LDG.E.U16 R105, desc[UR28][R110.64] ;  /* 0x0000001c6e697981 */ /* 0x000168000c1e1500 */
[----:B------:R0:W5:Y:S01]  /*41f0*/  LDG.E.U16 R107, desc[UR28][R108.64] ;  /* 0x0000001c6c6b7981 */ /* 0x000162000c1e1500 */
[----:B-1----:R-:W-:-:S04]  /*4200*/  IMAD.WIDE R10, R83, 0x2, R74 ;  /* 0x00000002530a7825 */ /* 0x002fc800078e024a */
[C---:B0-----:R-:W-:Y:S01]  /*4210*/  IMAD.WIDE R110, R83.reuse, 0x2, R60 ;  /* 0x00000002536e7825 */ /* 0x041fe200078e023c */
[----:B------:R0:W5:Y:S03]  /*4220*/  LDG.E.U16 R115, desc[UR28][R10.64] ;  /* 0x0000001c0a737981 */ /* 0x000166000c1e1500 */
[C---:B------:R-:W-:Y:S02]  /*4230*/  IMAD.WIDE R108, R83.reuse, 0x2, R64 ;  /* 0x00000002536c7825 */ /* 0x040fe400078e0240 */
[----:B------:R-:W5:Y:S04]  /*4240*/  LDG.E.U16 R111, desc[UR28][R110.64] ;  /* 0x0000001c6e6f7981 */ /* 0x000f68000c1e1500 */
[----:B------:R-:W5:Y:S01]  /*4250*/  LDG.E.U16 R109, desc[UR28][R108.64] ;  /* 0x0000001c6c6d7981 */ /* 0x000f62000c1e1500 */
[----:B0-----:R-:W-:-:S05]  /*4260*/  IMAD.WIDE R10, R83, 0x2, R68 ;  /* 0x00000002530a7825 */ /* 0x001fca00078e0244 */
[----:B------:R0:W5:Y:S01]  /*4270*/  LDG.E.U16 R117, desc[UR28][R10.64] ;  /* 0x0000001c0a757981 */ /* 0x000162000c1e1500 */
[----:B------:R-:W-:Y:S02]  /*4280*/  F2FP.BF16.F32.PACK_AB R4, R4, R121 ;  /* 0x000000790404723e */ /* 0x000fe400000010ff */
[----:B------:R-:W-:Y:S02]  /*4290*/  F2FP.BF16.F32.PACK_AB R5, R124, R5 ;  /* 0x000000057c05723e */ /* 0x000fe400000010ff */
[----:B------:R-:W-:Y:S02]  /*42a0*/  F2FP.BF16.F32.PACK_AB R6, R119, R6 ;  /* 0x000000067706723e */ /* 0x000fe400000010ff */
[----:B------:R-:W-:Y:S02]  /*42b0*/  F2FP.BF16.F32.PACK_AB R7, R122, R7 ;  /* 0x000000077a07723e */ /* 0x000fe400000010ff */
[----:B------:R-:W-:Y:S02]  /*42c0*/  F2FP.BF16.F32.PACK_AB R8, R19, R8 ;  /* 0x000000081308723e */ /* 0x000fe400000010ff */
[----:B------:R-:W-:-:S02]  /*42d0*/  F2FP.BF16.F32.PACK_AB R9, R9, R120 ;  /* 0x000000780909723e */ /* 0x000fc400000010ff */
[----:B0-----:R-:W-:Y:S02]  /*42e0*/  F2FP.BF16.F32.PACK_AB R10, R118, R17 ;  /* 0x00000011760a723e */ /* 0x001fe400000010ff */
[----:B------:R-:W-:Y:S01]  /*42f0*/  F2FP.BF16.F32.PACK_AB R11, R116, R15 ;  /* 0x0000000f740b723e */ /* 0x000fe200000010ff */
[----:B------:R-:W-:-:S03]  /*4300*/  FADD R100, -R79, R100 ;  /* 0x000000644f647221 */ /* 0x000fc60000000100 */
[----:B------:R-:W-:Y:S01]  /*4310*/  STTM.16dp32bit_t0_t15.x8 tmem[UR19], R4 ;  /* 0x00000004000079ed */ /* 0x000fe20008980013 */
[----:B------:R-:W-:Y:S01]  /*4320*/  STTM.16dp32bit_t16_t31.x8 tmem[UR19+0x8], R4 ;  /* 0x00000804000079ed */ /* 0x000fe200089a0013 */
[----:B------:R-:W-:-:S06]  /*4330*/  FMUL R100, R100, 1.4426950216293334961 ;  /* 0x3fb8aa3b64647820 */ /* 0x000fcc0000400000 */
[----:B------:R-:W0:Y:S01]  /*4340*/  MUFU.EX2 R100, R100 ;  /* 0x0000006400647308 */ /* 0x000e220000000800 */
[----:B------:R-:W-:Y:S01]  /*4350*/  ULEA UR13, UR21, UR9, 0x3 ;  /* 0x00000009150d7291 */ /* 0x000fe2000f8e18ff */
[----:B------:R-:W-:-:S03]  /*4360*/  UMOV UR4, UR5 ;  /* 0x0000000500047c82 */ /* 0x000fc60008000000 */
[----:B------:R-:W-:Y:S01]  /*4370*/  UIADD3 UR13, UPT, UPT, UR13, 0x8000, URZ ;  /* 0x000080000d0d7890 */ /* 0x000fe2000fffe0ff */
[----:B--2---:R-:W-:Y:S04]  /*4380*/  STS.U16 [R3+UR9+0x6000], R12 ;  /* 0x0060000c03007988 */ /* 0x004fe80008000409 */
[----:B---3--:R-:W-:Y:S04]  /*4390*/  STS.U16 [R3+UR9+0x6800], R16 ;  /* 0x0068001003007988 */ /* 0x008fe80008000409 */
[----:B----4-:R-:W-:Y:S04]  /*43a0*/  STS.U16 [R3+UR9+0x6c00], R18 ;  /* 0x006c001203007988 */ /* 0x010fe80008000409 */
[----:B-----5:R-:W-:Y:S04]  /*43b0*/  STS.U16 [R3+UR9+0x6400], R14 ;  /* 0x0064000e03007988 */ /* 0x020fe80008000409 */
[----:B------:R-:W-:Y:S04]  /*43c0*/  STS.U16 [R3+UR9+0x7800], R112 ;  /* 0x0078007003007988 */ /* 0x000fe80008000409 */
[----:B------:R-:W-:Y:S04]  /*43d0*/  STS.U16 [R3+UR9+0x7000], R104 ;  /* 0x0070006803007988 */ /* 0x000fe80008000409 */
[----:B------:R-:W-:Y:S04]  /*43e0*/  STS.U16 [R3+UR9+0x7400], R106 ;  /* 0x0074006a03007988 */ /* 0x000fe80008000409 */
[----:B------:R-:W-:Y:S04]  /*43f0*/  STS.U16 [R3+UR9+0x7c00], R114 ;  /* 0x007c007203007988 */ /* 0x000fe80008000409 */
        /* <DEDUP_REMOVED lines=8> */
[----:B------:R-:W3:Y:S02]  /*4480*/  FENCE.VIEW.ASYNC.T ;  /* 0x00000000000073c6 */ /* 0x000ee40000000200 */
[----:B---3--:R-:W-:Y:S06]  /*4490*/  BAR.SYNC.DEFER_BLOCKING 0x0 ;  /* 0x0000000000007b1d */ /* 0x008fec0000010000 */
[----:B-1----:R-:W-:Y:S01]  /*44a0*/  LDTM.16dp32bit_t0_t15.x16 R4, tmem[UR12] ;  /* 0x0000000c000479ee */ /* 0x002fe20008a00000 */
[----:B------:R-:W0:Y:S01]  /*44b0*/  LDTM.16dp32bit_t16_t31.x16 R4, tmem[UR12+0x10] ;  /* 0x0000100c000479ee */ /* 0x000e220008a20000 */
[----:B------:R-:W-:Y:S01]  /*44c0*/  NOP ;  /* 0x0000000000007918 */ /* 0x000fe20000000000 */
[C---:B0-----:R-:W-:Y:S01]  /*44d0*/  FMUL R4, R100.reuse, R4 ;  /* 0x0000000464047220 */ /* 0x041fe20000400000 */
        /* <DEDUP_REMOVED lines=16> */
[----:B------:R2:W-:Y:S01]  /*45e0*/  STTM.16dp32bit_t16_t31.x16 tmem[UR12+0x10], R4 ;  /* 0x00001004000079ed */ /* 0x0005e20008a2000c */
[----:B------:R-:W0:Y:S02]  /*45f0*/  FENCE.VIEW.ASYNC.T ;  /* 0x00000000000073c6 */ /* 0x000e240000000200 */
[----:B0-----:R-:W-:Y:S06]  /*4600*/  BAR.SYNC.DEFER_BLOCKING 0x0 ;  /* 0x0000000000007b1d */ /* 0x001fec0000010000 */
[----:B------:R0:W-:Y:S06]  /*4610*/  MEMBAR.ALL.CTA ;  /* 0x0000000000007992 */ /* 0x0001ec0000008000 */
[----:B0-----:R-:W0:Y:S02]  /*4620*/  FENCE.VIEW.ASYNC.S ;  /* 0x00000000000073c6 */ /* 0x001e240000000000 */
[----:B0-----:R-:W-:Y:S06]  /*4630*/  BAR.SYNC.DEFER_BLOCKING 0x0 ;  /* 0x0000000000007b1d */ /* 0x001fec0000010000 */
[----:B------:R-:W-:Y:S05]  /*4640*/  BRA.U UP1, `(.L_x_16) ;  /* 0x0000000101547547 */ /* 0x000fea000b800000 */
[----:B------:R-:W-:Y:S02]  /*4650*/  UIADD3 UR23, UPT, UPT, UR10, 0x48, URZ ;  /* 0x000000480a177890 */ /* 0x000fe4000fffe0ff */
[----:B------:R-:W-:Y:S02]  /*4660*/  UIADD3 UR25, UPT, UPT, UR10, 0x50, URZ ;  /* 0x000000500a197890 */ /* 0x000fe4000fffe0ff */
        /* <DEDUP_REMOVED lines=19> */
.L_x_16:
[----:B------:R-:W-:Y:S01]  /*47a0*/  ISETP.GE.U32.AND P1, PT, R80, R21, PT ;  /* 0x000000155000720c */ /* 0x000fe20003f26070 */
[----:B------:R-:W-:Y:S01]  /*47b0*/  UIADD3 UR21, UPT, UPT, UR21, 0x1, URZ ;  /* 0x0000000115157890 */ /* 0x000fe2000fffe0ff */
[----:B------:R-:W-:Y:S01]  /*47c0*/  FFMA R78, R100, R78, R101 ;  /* 0x0000004e644e7223 */ /* 0x000fe20000000065 */
[----:B------:R-:W-:Y:S01]  /*47d0*/  VIADD R83, R83, UR20 ;  /* 0x0000001453537c36 */ /* 0x000fe20008000000 */
[----:B------:R-:W-:Y:S01]  /*47e0*/  ISETP.GE.U32.AND.EX P1, PT, R82, RZ, PT, P1 ;  /* 0x000000ff5200720c */ /* 0x000fe20003f26110 */
[----:B------:R-:W-:Y:S01]  /*47f0*/  UISETP.GT.AND UP2, UPT, UR21, 0x1, UPT ;  /* 0x000000011500788c */ /* 0x000fe2000bf44270 */
[----:B------:R-:W-:Y:S02]  /*4800*/  IMAD.U32 R101, RZ, RZ, UR4 ;  /* 0x00000004ff657e24 */ /* 0x000fe4000f8e00ff */
[----:B------:R-:W-:Y:S01]  /*4810*/  IMAD.IADD R81, R73, 0x1, R81 ;  /* 0x0000000149517824 */ /* 0x000fe200078e0251 */
[----:B0-----:R-:W-:Y:S01]  /*4820*/  USEL UR5, URZ, 0x1, !UP2 ;  /* 0x00000001ff057887 */ /* 0x001fe2000d000000 */
[----:B--2---:R-:W-:Y:S01]  /*4830*/  IMAD.MOV.U32 R105, RZ, RZ, R80 ;  /* 0x000000ffff697224 */ /* 0x004fe200078e0050 */
[----:B------:R-:W-:Y:S01]  /*4840*/  USEL UR21, UR21, URZ, !UP2 ;  /* 0x000000ff15157287 */ /* 0x000fe2000d000000 */
[----:B------:R-:W-:Y:S01]  /*4850*/  IMAD.MOV.U32 R104, RZ, RZ, R82 ;  /* 0x000000ffff687224 */ /* 0x000fe200078e0052 */
[----:B------:R-:W-:Y:S01]  /*4860*/  ULOP3.LUT UR5, UR4, UR5, URZ, 0x3c, !UPT ;  /* 0x0000000504057292 */ /* 0x000fe2000f8e3cff */
[----:B------:R-:W-:-:S03]  /*4870*/  IMAD.MOV.U32 R100, RZ, RZ, R79 ;  /* 0x000000ffff647224 */ /* 0x000fc600078e004f */
[----:B------:R-:W-:Y:S08]  /*4880*/  @!P1 BRA `(.L_x_17) ;  /* 0xffffffe400c09947 */ /* 0x000ff0000383ffff */
.L_x_12:
[----:B------:R-:W-:Y:S01]  /*4890*/  ISETP.GE.AND P3, PT, R26, 0x1, PT ;  /* 0x000000011a00780c */ /* 0x000fe20003f66270 */
[----:B0-2---:R-:W-:Y:S02]  /*48a0*/  IMAD.SHL.U32 R4, R0, 0x20, RZ ;  /* 0x0000002000047824 */ /* 0x005fe400078e00ff */
[----:B------:R-:W-:Y:S01]  /*48b0*/  FMUL R3, R78, 8388608 ;  /* 0x4b0000004e037820 */ /* 0x000fe20000400000 */
[C---:B------:R-:W-:Y:S01]  /*48c0*/  IMAD.SHL.U32 R21, R0.reuse, 0x10, RZ ;  /* 0x0000001000157824 */ /* 0x040fe200078e00ff */
[--C-:B------:R-:W-:Y:S01]  /*48d0*/  SHF.R.S32.HI R22, RZ, 0x5, R0.reuse ;  /* 0x00000005ff167819 */ /* 0x100fe20000011400 */
[----:B------:R-:W-:Y:S01]  /*48e0*/  IMAD.SHL.U32 R20, R0, 0x4, RZ ;  /* 0x0000000400147824 */ /* 0x000fe200078e00ff */
[----:B------:R-:W-:Y:S02]  /*48f0*/  FSETP.GEU.AND P2, PT, R78, 1.175494350822287508e-38, PT ;  /* 0x008000004e00780b */ /* 0x000fe40003f4e000 */
[----:B------:R-:W-:Y:S02]  /*4900*/  LOP3.LUT R4, R4, 0x300, RZ, 0xc0, !PT ;  /* 0x0000030004047812 */ /* 0x000fe400078ec0ff */
[----:B------:R-:W-:-:S02]  /*4910*/  SHF.R.S32.HI R24, RZ, 0x2, R0 ;  /* 0x00000002ff187819 */ /* 0x000fc40000011400 */
[----:B------:R-:W-:Y:S02]  /*4920*/  FSETP.GT.AND P1, PT, |R78|, 8.50705917302346158658e+37, PT ;  /* 0x7e8000004e00780b */ /* 0x000fe40003f24200 */
[----:B------:R-:W-:Y:S02]  /*4930*/  SGXT R22, R22, 0x1 ;  /* 0x000000011616781a */ /* 0x000fe40000000200 */
[----:B------:R-:W-:Y:S02]  /*4940*/  FSEL R27, R3, R78, !P2 ;  /* 0x0000004e031b7208 */ /* 0x000fe40005000000 */
[----:B------:R-:W-:Y:S01]  /*4950*/  LOP3.LUT R23, R4, 0x870, R21, 0xf8, !PT ;  /* 0x0000087004177812 */ /* 0x000fe200078ef815 */
[----:B------:R-:W-:Y:S06]  /*4960*/  @!P3 BRA `(.L_x_18) ;  /* 0x000000000010b947 */ /* 0x000fec0003800000 */
[----:B------:R-:W-:-:S06]  /*4970*/  USHF.L.U32 UR4, UR4, 0x1f, URZ ;  /* 0x0000001f04047899 */ /* 0x000fcc00080006ff */
[----:B------:R-:W-:-:S04]  /*4980*/  IMAD.U32 R3, RZ, RZ, UR4 ;  /* 0x00000004ff037e24 */ /* 0x000fc8000f8e00ff */
[----:B------:R-:W0:Y:S02]  /*4990*/  SYNCS.PHASECHK.TRANS64.TRYWAIT P3, [UR13], R3 ;  /* 0x00000003ff0075a7 */ /* 0x000e24000806110d */
[----:B0-----:R-:W-:Y:S05]  /*49a0*/  @!P3 BRA `(.L_x_19) ;  /* 0x000000100044b947 */ /* 0x001fea0003800000 */
.L_x_18:
[----:B------:R-:W-:Y:S01]  /*49b0*/  BAR.SYNC.DEFER_BLOCKING 0x0 ;  /* 0x0000000000007b1d */ /* 0x000fe20000010000 */
[----:B------:R-:W-:Y:S01]  /*49c0*/  LOP3.LUT R25, R21, 0x30, RZ, 0xc0, !PT ;  /* 0x0000003015197812 */ /* 0x000fe200078ec0ff */
[----:B------:R-:W-:Y:S01]  /*49d0*/  VIADD R3, R27, 0xc0cafb0d ;  /* 0xc0cafb0d1b037836 */ /* 0x000fe20000000000 */
[C---:B------:R-:W-:Y:S01]  /*49e0*/  FSETP.GEU.AND P3, PT, |R78|.reuse, 1.175494350822287508e-38, PT ;  /* 0x008000004e00780b */ /* 0x040fe20003f6e200 */
[----:B------:R-:W-:Y:S01]  /*49f0*/  @P1 FMUL R78, R78, 0.25 ;  /* 0x3e8000004e4e1820 */ /* 0x000fe20000400000 */
[----:B------:R-:W-:Y:S01]  /*4a00*/  LOP3.LUT R26, R25, 0x3c0, R20, 0xf8, !PT ;  /* 0x000003c0191a7812 */ /* 0x000fe200078ef814 */
[----:B------:R-:W-:Y:S01]  /*4a10*/  IMAD.MOV.U32 R28, RZ, RZ, 0x3dc6b27f ;  /* 0x3dc6b27fff1c7424 */ /* 0x000fe200078e00ff */
[----:B------:R-:W-:Y:S01]  /*4a20*/  LOP3.LUT R20, R3, 0xff800000, RZ, 0xc0, !PT ;  /* 0xff80000003147812 */ /* 0x000fe200078ec0ff */
[----:B------:R-:W0:Y:S01]  /*4a30*/  LDC R30, c[0x0][0x3e8] ;  /* 0x0000fa00ff1e7b82 */ /* 0x000e220000000800 */
[----:B------:R-:W-:Y:S01]  /*4a40*/  SGXT R21, R24, 0x1 ;  /* 0x000000011815781a */ /* 0x000fe20000000200 */
[----:B------:R-:W1:Y:S01]  /*4a50*/  LDCU.64 UR4, c[0x0][0x3e0] ;  /* 0x00007c00ff0477ac */ /* 0x000e620008000a00 */
[----:B------:R-:W-:Y:S01]  /*4a60*/  LOP3.LUT R24, R23, 0x1040, R22, 0x78, !PT ;  /* 0x0000104017187812 */ /* 0x000fe200078e7816 */
[----:B------:R-:W-:Y:S01]  /*4a70*/  IMAD.IADD R3, R27, 0x1, -R20 ;  /* 0x000000011b037824 */ /* 0x000fe200078e0a14 */
[----:B------:R-:W-:Y:S01]  /*4a80*/  LOP3.LUT R26, R26, 0x1040, R21, 0x78, !PT ;  /* 0x000010401a1a7812 */ /* 0x000fe200078e7815 */
[----:B------:R-:W-:Y:S01]  /*4a90*/  IMAD.SHL.U32 R23, R0, 0x2, RZ ;  /* 0x0000000200177824 */ /* 0x000fe200078e00ff */
[----:B------:R-:W-:Y:S01]  /*4aa0*/  I2FP.F32.S32 R20, R20 ;  /* 0x0000001400147245 */ /* 0x000fe20000201400 */
[----:B------:R-:W-:Y:S01]  /*4ab0*/  FADD R21, R3, -1 ;  /* 0xbf80000003157421 */ /* 0x000fe20000000000 */
[----:B------:R-:W-:Y:S01]  /*4ac0*/  @!P3 FMUL R78, R78, 16777216 ;  /* 0x4b8000004e4eb820 */ /* 0x000fe20000400000 */
[C---:B------:R-:W-:Y:S01]  /*4ad0*/  IMAD.SHL.U32 R22, R0.reuse, 0x80, RZ ;  /* 0x0000008000167824 */ /* 0x040fe200078e00ff */
[----:B------:R-:W-:Y:S01]  /*4ae0*/  LOP3.LUT R3, R23, 0x80, RZ, 0xc0, !PT ;  /* 0x0000008017037812 */ /* 0x000fe200078ec0ff */
[----:B------:R-:W2:Y:S01]  /*4af0*/  LDC.64 R32, c[0x0][0x398] ;  /* 0x0000e600ff207b82 */ /* 0x000ea20000000a00 */
[----:B------:R-:W-:-:S02]  /*4b00*/  ISETP.GE.U32.AND P4, PT, R0, 0x20, PT ;  /* 0x000000200000780c */ /* 0x000fc40003f86070 */
[----:B------:R-:W-:Y:S02]  /*4b10*/  IADD3 R24, PT, PT, R24, UR9, R3 ;  /* 0x0000000918187c10 */ /* 0x000fe4000fffe003 */
[----:B------:R-:W3:Y:S01]  /*4b20*/  MUFU.RCP R3, R78 ;  /* 0x0000004e00037308 */ /* 0x000ee20000001000 */
[----:B------:R-:W-:Y:S01]  /*4b30*/  LOP3.LUT R23, R22, 0x400, RZ, 0xc0, !PT ;  /* 0x0000040016177812 */ /* 0x000fe200078ec0ff */
[C---:B------:R-:W-:Y:S01]  /*4b40*/  FFMA.FTZ R22, R21.reuse, R28, -0.16845393180847167969 ;  /* 0xbe2c7f3015167423 */ /* 0x040fe2000001001c */
[----:B------:R-:W4:Y:S02]  /*4b50*/  @!P0 SYNCS.CCTL.IV [UR9+0x8000] ;  /* 0x00800000ff0089b1 */ /* 0x000f240008000009 */
[----:B----4-:R-:W-:Y:S01]  /*4b60*/  BAR.SYNC.DEFER_BLOCKING 0x0 ;  /* 0x0000000000007b1d */ /* 0x010fe20000010000 */
[----:B------:R-:W-:Y:S01]  /*4b70*/  IADD3 R26, PT, PT, R26, UR9, R23 ;  /* 0x000000091a1a7c10 */ /* 0x000fe2000fffe017 */
[----:B------:R-:W-:Y:S01]  /*4b80*/  FFMA.FTZ R22, R21, R22, 0.1716887056827545166 ;  /* 0x3e2fcf2a15167423 */ /* 0x000fe20000010016 */
[----:B-1----:R-:W-:-:S03]  /*4b90*/  UIMAD UR4, UR8, UR4, URZ ;  /* 0x00000004080472a4 */ /* 0x002fc6000f8e02ff */
[C---:B------:R-:W-:Y:S01]  /*4ba0*/  FFMA.FTZ R22, R21.reuse, R22, -0.17900948226451873779 ;  /* 0xbe374e4315167423 */ /* 0x040fe20000010016 */
[----:B------:R-:W-:Y:S01]  /*4bb0*/  USHF.L.U32 UR6, UR4, 0x1, URZ ;  /* 0x0000000104067899 */ /* 0x000fe200080006ff */
[----:B------:R-:W-:Y:S01]  /*4bc0*/  LDTM.16dp32bit_t0_t15.x16 R4, tmem[UR12] ;  /* 0x0000000c000479ee */ /* 0x000fe20008a00000 */
[----:B------:R-:W1:Y:S01]  /*4bd0*/  LDTM.16dp32bit_t16_t31.x16 R4, tmem[UR12+0x10] ;  /* 0x0000100c000479ee */ /* 0x000e620008a20000 */
[----:B------:R-:W-:-:S04]  /*4be0*/  FFMA.FTZ R22, R21, R22, 0.20512372255325317383 ;  /* 0x3e520bf415167423 */ /* 0x000fc80000010016 */
[----:B------:R-:W-:-:S04]  /*4bf0*/  FFMA.FTZ R22, R21, R22, -0.24046532809734344482 ;  /* 0xbe763c8b15167423 */ /* 0x000fc80000010016 */
[----:B------:R-:W-:-:S04]  /*4c00*/  FFMA.FTZ R22, R21, R22, 0.28857114911079406738 ;  /* 0x3e93bf9915167423 */ /* 0x000fc80000010016 */
[C---:B------:R-:W-:Y:S01]  /*4c10*/  FFMA.FTZ R22, R21.reuse, R22, -0.36067417263984680176 ;  /* 0xbeb8aa4915167423 */ /* 0x040fe20000010016 */
[----:B------:R-:W4:Y:S01]  /*4c20*/  @!P0 SYNCS.CCTL.IV [UR9+0x8008] ;  /* 0x00800800ff0089b1 */ /* 0x000f220008000009 */
[----:B------:R-:W-:Y:S02]  /*4c30*/  NOP ;  /* 0x0000000000007918 */ /* 0x000fe40000000000 */
[----:B------:R-:W-:Y:S01]  /*4c40*/  FFMA.FTZ R22, R21, R22, 0.48089820146560668945 ;  /* 0x3ef6384a15167423 */ /* 0x000fe20000010016 */
[----:B------:R-:W-:-:S03]  /*4c50*/  ISETP.GE.U32.AND P0, PT, R27, 0x7f800000, PT ;  /* 0x7f8000001b00780c */ /* 0x000fc60003f06070 */
[----:B------:R-:W-:Y:S01]  /*4c60*/  FFMA.FTZ R22, R21, R22, -0.72134751081466674805 ;  /* 0xbf38aa3b15167423 */ /* 0x000fe20000010016 */
[----:B-1----:R-:W-:Y:S01]  /*4c70*/  @P1 FMUL R8, R8, 0.25 ;  /* 0x3e80000008081820 */ /* 0x002fe20000400000 */
[----:B------:R-:W-:Y:S01]  /*4c80*/  @P1 FMUL R9, R9, 0.25 ;  /* 0x3e80000009091820 */ /* 0x000fe20000400000 */
[----:B------:R-:W-:Y:S01]  /*4c90*/  @P1 FMUL R10, R10, 0.25 ;  /* 0x3e8000000a0a1820 */ /* 0x000fe20000400000 */
[----:B------:R-:W-:Y:S01]  /*4ca0*/  @P1 FMUL R11, R11, 0.25 ;  /* 0x3e8000000b0b1820 */ /* 0x000fe20000400000 */
[----:B------:R-:W-:Y:S01]  /*4cb0*/  @P1 FMUL R16, R16, 0.25 ;  /* 0x3e80000010101820 */ /* 0x000fe20000400000 */
[----:B------:R-:W-:Y:S01]  /*4cc0*/  @!P3 FMUL R8, R8, 16777216 ;  /* 0x4b8000000808b820 */ /* 0x000fe20000400000 */
[----:B------:R-:W-:Y:S01]  /*4cd0*/  @P1 FMUL R17, R17, 0.25 ;  /* 0x3e80000011111820 */ /* 0x000fe20000400000 */
[----:B------:R-:W-:Y:S01]  /*4ce0*/  @!P3 FMUL R9, R9, 16777216 ;  /* 0x4b8000000909b820 */ /* 0x000fe20000400000 */
[----:B------:R-:W-:Y:S01]  /*4cf0*/  @P1 FMUL R4, R4, 0.25 ;  /* 0x3e80000004041820 */ /* 0x000fe20000400000 */
[----:B------:R-:W-:Y:S01]  /*4d00*/  @P1 FMUL R5, R5, 0.25 ;  /* 0x3e80000005051820 */ /* 0x000fe20000400000 */
[----:B------:R-:W-:Y:S01]  /*4d10*/  @P1 FMUL R6, R6, 0.25 ;  /* 0x3e80000006061820 */ /* 0x000fe20000400000 */
[----:B------:R-:W-:Y:S01]  /*4d20*/  @P1 FMUL R7, R7, 0.25 ;  /* 0x3e80000007071820 */ /* 0x000fe20000400000 */
        /* <DEDUP_REMOVED lines=8> */
[----:B------:R-:W-:Y:S01]  /*4db0*/  @!P3 FMUL R16, R16, 16777216 ;  /* 0x4b8000001010b820 */ /* 0x000fe20000400000 */
[----:B---3--:R-:W-:Y:S01]  /*4dc0*/  FMUL R23, R3, R8 ;  /* 0x0000000803177220 */ /* 0x008fe20000400000 */
[----:B------:R-:W-:Y:S01]  /*4dd0*/  @!P3 FMUL R17, R17, 16777216 ;  /* 0x4b8000001111b820 */ /* 0x000fe20000400000 */
[----:B------:R-:W-:Y:S01]  /*4de0*/  FMUL R8, R3, R9 ;  /* 0x0000000903087220 */ /* 0x000fe20000400000 */
[----:B------:R-:W-:Y:S01]  /*4df0*/  @!P3 FMUL R4, R4, 16777216 ;  /* 0x4b8000000404b820 */ /* 0x000fe20000400000 */
[----:B------:R-:W-:Y:S01]  /*4e00*/  @!P3 FMUL R5, R5, 16777216 ;  /* 0x4b8000000505b820 */ /* 0x000fe20000400000 */
[----:B------:R-:W-:Y:S01]  /*4e10*/  @!P3 FMUL R6, R6, 16777216 ;  /* 0x4b8000000606b820 */ /* 0x000fe20000400000 */
[----:B------:R-:W-:Y:S01]  /*4e20*/  @!P3 FMUL R7, R7, 16777216 ;  /* 0x4b8000000707b820 */ /* 0x000fe20000400000 */
[----:B------:R-:W-:Y:S01]  /*4e30*/  @!P3 FMUL R18, R18, 16777216 ;  /* 0x4b8000001212b820 */ /* 0x000fe20000400000 */
[----:B------:R-:W-:Y:S01]  /*4e40*/  FMUL R9, R3, R10 ;  /* 0x0000000a03097220 */ /* 0x000fe20000400000 */
[----:B------:R-:W-:Y:S01]  /*4e50*/  @!P3 FMUL R12, R12, 16777216 ;  /* 0x4b8000000c0cb820 */ /* 0x000fe20000400000 */
[----:B------:R-:W-:Y:S01]  /*4e60*/  @!P3 FMUL R13, R13, 16777216 ;  /* 0x4b8000000d0db820 */ /* 0x000fe20000400000 */
[----:B------:R-:W-:Y:S01]  /*4e70*/  @!P3 FMUL R14, R14, 16777216 ;  /* 0x4b8000000e0eb820 */ /* 0x000fe20000400000 */
[----:B------:R-:W-:Y:S01]  /*4e80*/  @!P3 FMUL R15, R15, 16777216 ;  /* 0x4b8000000f0fb820 */ /* 0x000fe20000400000 */
[----:B------:R-:W-:Y:S01]  /*4e90*/  @!P3 FMUL R19, R19, 16777216 ;  /* 0x4b8000001313b820 */ /* 0x000fe20000400000 */
        /* <DEDUP_REMOVED lines=12> */
[----:B------:R-:W-:Y:S01]  /*4f60*/  FMUL R18, R3, R19 ;  /* 0x0000001303127220 */ /* 0x000fe20000400000 */
[----:B------:R-:W-:Y:S01]  /*4f70*/  F2FP.BF16.F32.PACK_AB R4, R23, R4 ;  /* 0x000000041704723e */ /* 0x000fe200000010ff */
[----:B------:R-:W-:Y:S01]  /*4f80*/  FMUL R22, R21, R22 ;  /* 0x0000001615167220 */ /* 0x000fe20000400000 */
[----:B------:R-:W-:Y:S01]  /*4f90*/  F2FP.BF16.F32.PACK_AB R5, R8, R5 ;  /* 0x000000050805723e */ /* 0x000fe200000010ff */
[----:B------:R-:W-:Y:S01]  /*4fa0*/  IMAD R8, R2, UR5, RZ ;  /* 0x0000000502087c24 */ /* 0x000fe2000f8e02ff */
[----:B------:R-:W-:Y:S01]  /*4fb0*/  F2FP.BF16.F32.PACK_AB R6, R9, R6 ;  /* 0x000000060906723e */ /* 0x000fe200000010ff */
[----:B------:R-:W-:Y:S01]  /*4fc0*/  FMUL R22, R21, R22 ;  /* 0x0000001615167220 */ /* 0x000fe20000400000 */
[----:B------:R-:W-:Y:S01]  /*4fd0*/  F2FP.BF16.F32.PACK_AB R7, R10, R7 ;  /* 0x000000070a07723e */ /* 0x000fe200000010ff */
[----:B------:R-:W-:Y:S01]  /*4fe0*/  @P0 IMAD.MOV.U32 R10, RZ, RZ, 0x7f800000 ;  /* 0x7f800000ff0a0424 */ /* 0x000fe200078e00ff */
[----:B------:R-:W-:Y:S01]  /*4ff0*/  F2FP.BF16.F32.PACK_AB R12, R11, R12 ;  /* 0x0000000c0b0c723e */ /* 0x000fe200000010ff */
[----:B------:R-:W-:Y:S01]  /*5000*/  FFMA.FTZ R22, R21, 1.4426950216293334961, R22 ;  /* 0x3fb8aa3b15167823 */ /* 0x000fe20000010016 */
[----:B------:R-:W-:Y:S01]  /*5010*/  F2FP.BF16.F32.PACK_AB R13, R16, R13 ;  /* 0x0000000d100d723e */ /* 0x000fe200000010ff */
[----:B----4-:R-:W-:Y:S01]  /*5020*/  STSM.16.M88.4 [R24], R4 ;  /* 0x0000000418007844 */ /* 0x010fe20000000200 */
[----:B------:R-:W-:Y:S01]  /*5030*/  F2FP.BF16.F32.PACK_AB R14, R17, R14 ;  /* 0x0000000e110e723e */ /* 0x000fe200000010ff */
[----:B------:R-:W-:Y:S01]  /*5040*/  UIMAD.WIDE UR4, UR4, 0x2, URZ ;  /* 0x00000002040478a5 */ /* 0x000fe2000f8e02ff */
[----:B------:R-:W-:-:S02]  /*5050*/  F2FP.BF16.F32.PACK_AB R15, R18, R15 ;  /* 0x0000000f120f723e */ /* 0x000fc400000010ff */
[--C-:B------:R-:W-:Y:S02]  /*5060*/  SHF.R.U32.HI R11, RZ, 0x6, R0.reuse ;  /* 0x00000006ff0b7819 */ /* 0x100fe40000011600 */
[----:B------:R-:W-:Y:S01]  /*5070*/  FSEL R3, RZ, -23, P2 ;  /* 0xc1b80000ff037808 */ /* 0x000fe20001000000 */
[----:B------:R1:W-:Y:S01]  /*5080*/  STSM.16.M88.4 [R24+0x400], R12 ;  /* 0x0004000c18007844 */ /* 0x0003e20000000200 */
[----:B------:R-:W-:Y:S02]  /*5090*/  SGXT.U32 R11, R11, 0x2 ;  /* 0x000000020b0b781a */ /* 0x000fe40000000000 */
[----:B------:R-:W-:Y:S01]  /*50a0*/  SHF.R.U32.HI R9, RZ, 0x2, R0 ;  /* 0x00000002ff097819 */ /* 0x000fe20000011600 */
[----:B------:R-:W-:Y:S01]  /*50b0*/  BAR.SYNC.DEFER_BLOCKING 0x0 ;  /* 0x0000000000007b1d */ /* 0x000fe20000010000 */
[----:B------:R-:W-:Y:S01]  /*50c0*/  FFMA.FTZ R3, R20, 1.1920928955078125e-07, R3 ;  /* 0x3400000014037823 */ /* 0x000fe20000010003 */
[----:B0-----:R-:W-:Y:S01]  /*50d0*/  IMAD R11, R11, R30, RZ ;  /* 0x0000001e0b0b7224 */ /* 0x001fe200078e02ff */
[----:B------:R-:W-:-:S02]  /*50e0*/  LOP3.LUT R9, R9, 0x38, RZ, 0xc0, !PT ;  /* 0x0000003809097812 */ /* 0x000fc400078ec0ff */
[----:B------:R-:W-:Y:S01]  /*50f0*/  FADD R3, R3, R22 ;  /* 0x0000001603037221 */ /* 0x000fe20000000000 */
[----:B------:R-:W-:Y:S01]  /*5100*/  @P0 FFMA.FTZ R3, R27, R10, +INF ;  /* 0x7f8000001b030423 */ /* 0x000fe2000001000a */
[----:B------:R-:W-:Y:S01]  /*5110*/  LOP3.LUT R34, R9, 0x1f, R0, 0xf8, !PT ;  /* 0x0000001f09227812 */ /* 0x000fe200078ef800 */
[C---:B------:R-:W-:Y:S01]  /*5120*/  IMAD.SHL.U32 R9, R8.reuse, 0x2, RZ ;  /* 0x0000000208097824 */ /* 0x040fe200078e00ff */
[----:B------:R-:W-:Y:S01]  /*5130*/  FSETP.NEU.AND P1, PT, R27, RZ, PT ;  /* 0x000000ff1b00720b */ /* 0x000fe20003f2d000 */
[----:B------:R-:W-:Y:S01]  /*5140*/  IMAD.HI R8, R8, 0x2, RZ ;  /* 0x0000000208087827 */ /* 0x000fe200078e02ff */
[----:B------:R-:W0:Y:S02]  /*5150*/  LDCU UR4, c[0x0][0x3ec] ;  /* 0x00007d80ff0477ac */ /* 0x000e240008000800 */
[----:B------:R-:W-:Y:S01]  /*5160*/  FSEL R10, R3, -INF , P1 ;  /* 0xff800000030a7808 */ /* 0x000fe20000800000 */
[----:B-1----:R-:W-:Y:S01]  /*5170*/  IMAD R13, R30, 0x4, R11 ;  /* 0x000000041e0d7824 */ /* 0x002fe200078e020b */
[----:B--2---:R-:W-:Y:S01]  /*5180*/  IADD3 R32, P0, P2, R9, UR6, R32 ;  /* 0x0000000609207c10 */ /* 0x004fe2000fa1e020 */
[----:B------:R-:W-:-:S02]  /*5190*/  IMAD.SHL.U32 R9, R34, 0x8, RZ ;  /* 0x0000000822097824 */ /* 0x000fc400078e00ff */
[----:B------:R-:W-:Y:S01]  /*51a0*/  IMAD R15, R30, 0x4, R13 ;  /* 0x000000041e0f7824 */ /* 0x000fe200078e020d */
[----:B------:R-:W-:Y:S01]  /*51b0*/  IADD3.X R38, PT, PT, R8, UR5, R33, P0, P2 ;  /* 0x0000000508267c10 */ /* 0x000fe200087e4421 */
[----:B------:R-:W-:Y:S01]  /*51c0*/  FFMA R79, R10, 0.69314718246459960938, R79 ;  /* 0x3f3172180a4f7823 */ /* 0x000fe2000000004f */
[-C--:B------:R-:W-:Y:S01]  /*51d0*/  LEA R8, P0, R11, R32.reuse, 0x1 ;  /* 0x000000200b087211 */ /* 0x080fe200078008ff */
[C---:B------:R-:W-:Y:S01]  /*51e0*/  IMAD R3, R30.reuse, 0x4, R15 ;  /* 0x000000041e037824 */ /* 0x040fe200078e020f */
[----:B------:R-:W-:Y:S01]  /*51f0*/  LOP3.LUT R14, R9, 0xc0, RZ, 0xc0, !PT ;  /* 0x000000c0090e7812 */ /* 0x000fe200078ec0ff */
[----:B------:R-:W1:Y:S01]  /*5200*/  LDSM.16.M88.4 R4, [R26] ;  /* 0x000000001a04783b */ /* 0x000e620000000200 */
[----:B------:R-:W-:Y:S01]  /*5210*/  LEA R12, P1, R13, R32, 0x1 ;  /* 0x000000200d0c7211 */ /* 0x000fe200078208ff */
[----:B------:R-:W-:Y:S01]  /*5220*/  IMAD R19, R30, 0x4, R3 ;  /* 0x000000041e137824 */ /* 0x000fe200078e0203 */
[-C--:B------:R-:W-:Y:S01]  /*5230*/  LEA.HI.X.SX32 R9, R11, R38.reuse, 0x1, P0 ;  /* 0x000000260b097211 */ /* 0x080fe200000f0eff */
[----:B------:R-:W-:Y:S01]  /*5240*/  IMAD.SHL.U32 R34, R34, 0x10, RZ ;  /* 0x0000001022227824 */ /* 0x000fe200078e00ff */
[----:B------:R-:W-:Y:S01]  /*5250*/  LEA.HI.X.SX32 R13, R13, R38, 0x1, P1 ;  /* 0x000000260d0d7211 */ /* 0x000fe200008f0eff */
[----:B------:R-:W-:Y:S01]  /*5260*/  IMAD R21, R30, 0x4, R19 ;  /* 0x000000041e157824 */ /* 0x000fe200078e0213 */
[-C--:B------:R-:W-:Y:S01]  /*5270*/  LEA R16, P1, R3, R32.reuse, 0x1 ;  /* 0x0000002003107211 */ /* 0x080fe200078208ff */
[----:B0-----:R-:W-:Y:S01]  /*5280*/  UIMAD UR4, UR8, UR4, URZ ;  /* 0x00000004080472a4 */ /* 0x001fe2000f8e02ff */
[----:B------:R-:W-:Y:S01]  /*5290*/  IADD3 R36, PT, PT, R14, UR9, R25 ;  /* 0x000000090e247c10 */ /* 0x000fe2000fffe019 */
[----:B------:R-:W-:Y:S01]  /*52a0*/  IMAD R22, R30, 0x4, R21 ;  /* 0x000000041e167824 */ /* 0x000fe200078e0215 */
[C---:B------:R-:W-:Y:S01]  /*52b0*/  LEA R14, P0, R15.reuse, R32, 0x1 ;  /* 0x000000200f0e7211 */ /* 0x040fe200078008ff */
[----:B------:R-:W-:Y:S01]  /*52c0*/  USHF.L.U32 UR6, UR4, 0x2, URZ ;  /* 0x0000000204067899 */ /* 0x000fe200080006ff */
[----:B------:R-:W-:Y:S01]  /*52d0*/  LOP3.LUT R34, R34, 0xf0, RZ, 0xc0, !PT ;  /* 0x000000f022227812 */ /* 0x000fe200078ec0ff */
[----:B------:R-:W-:Y:S01]  /*52e0*/  IMAD R23, R30, 0x4, R22 ;  /* 0x000000041e177824 */ /* 0x000fe200078e0216 */
[----:B------:R-:W-:Y:S01]  /*52f0*/  LEA.HI.X.SX32 R15, R15, R38, 0x1, P0 ;  /* 0x000000260f0f7211 */ /* 0x000fe200000f0eff */
[----:B------:R-:W-:Y:S01]  /*5300*/  UIMAD.WIDE UR4, UR4, 0x4, URZ ;  /* 0x00000004040478a5 */ /* 0x000fe2000f8e02ff */
[----:B------:R-:W-:-:S04]  /*5310*/  LEA R18, P0, R19, R32, 0x1 ;  /* 0x0000002013127211 */ /* 0x000fc800078008ff */
[----:B------:R-:W-:Y:S02]  /*5320*/  LEA.HI.X.SX32 R19, R19, R38, 0x1, P0 ;  /* 0x0000002613137211 */ /* 0x000fe400000f0eff */
[----:B-1----:R-:W-:Y:S01]  /*5330*/  PRMT R17, R4, 0x7632, R17 ;  /* 0x0000763204117816 */ /* 0x002fe20000000011 */
[----:B------:R0:W-:Y:S01]  /*5340*/  STG.E.U16 desc[UR28][R8.64], R4 ;  /* 0x0000000408007986 */ /* 0x0001e2000c10151c */
[----:B------:R-:W-:-:S03]  /*5350*/  PRMT R35, R6, 0x7632, R35 ;  /* 0x0000763206237816 */ /* 0x000fc60000000023 */
[----:B------:R-:W1:Y:S04]  /*5360*/  LDSM.16.M88.4 R8, [R26+0x800] ;  /* 0x000800001a08783b */ /* 0x000e680000000200 */
[----:B------:R2:W-:Y:S04]  /*5370*/  STG.E.U16 desc[UR28][R12.64], R17 ;  /* 0x000000110c007986 */ /* 0x0005e8000c10151c */
[----:B------:R3:W-:Y:S01]  /*5380*/  STG.E.U16 desc[UR28][R14.64], R5 ;  /* 0x000000050e007986 */ /* 0x0007e2000c10151c */
[----:B0-----:R-:W-:Y:S02]  /*5390*/  LEA R4, P0, R23, R32, 0x1 ;  /* 0x0000002017047211 */ /* 0x001fe400078008ff */
[----:B--2---:R-:W-:Y:S01]  /*53a0*/  LEA.HI.X.SX32 R17, R3, R38, 0x1, P1 ;  /* 0x0000002603117211 */ /* 0x004fe200008f0eff */
[----:B------:R-:W-:Y:S01]  /*53b0*/  IMAD R3, R30, 0x4, R23 ;  /* 0x000000041e037824 */ /* 0x000fe200078e0217 */
[----:B------:R-:W-:-:S02]  /*53c0*/  PRMT R13, R5, 0x7632, R13 ;  /* 0x00007632050d7816 */ /* 0x000fc4000000000d */
[CC--:B------:R-:W-:Y:S01]  /*53d0*/  LEA R20, P1, R21.reuse, R32.reuse, 0x1 ;  /* 0x0000002015147211 */ /* 0x0c0fe200078208ff */
[----:B------:R-:W-:Y:S01]  /*53e0*/  IMAD R24, R30, 0x4, R3 ;  /* 0x000000041e187824 */ /* 0x000fe200078e0203 */
[----:B------:R-:W-:Y:S01]  /*53f0*/  LEA R12, P2, R22, R32, 0x1 ;  /* 0x00000020160c7211 */ /* 0x000fe200078408ff */
[----:B------:R0:W-:Y:S01]  /*5400*/  STG.E.U16 desc[UR28][R16.64], R13 ;  /* 0x0000000d10007986 */ /* 0x0001e2000c10151c */
[----:B------:R-:W-:Y:S01]  /*5410*/  LEA.HI.X.SX32 R21, R21, R38, 0x1, P1 ;  /* 0x0000002615157211 */ /* 0x000fe200008f0eff */
[C---:B------:R-:W-:Y:S01]  /*5420*/  IMAD R25, R30.reuse, 0x4, R24 ;  /* 0x000000041e197824 */ /* 0x040fe200078e0218 */
[----:B---3--:R-:W-:Y:S01]  /*5430*/  LEA R14, P1, R3, R32, 0x1 ;  /* 0x00000020030e7211 */ /* 0x008fe200078208ff */
[----:B------:R-:W-:Y:S01]  /*5440*/  STG.E.U16 desc[UR28][R18.64], R6 ;  /* 0x0000000612007986 */ /* 0x000fe2000c10151c */
[-C--:B------:R-:W-:Y:S01]  /*5450*/  LEA.HI.X.SX32 R5, R23, R38.reuse, 0x1, P0 ;  /* 0x0000002617057211 */ /* 0x080fe200000f0eff */
[C---:B------:R-:W-:Y:S01]  /*5460*/  IMAD R27, R30.reuse, 0x4, R25 ;  /* 0x000000041e1b7824 */ /* 0x040fe200078e0219 */
[-C--:B------:R-:W-:Y:S01]  /*5470*/  LEA.HI.X.SX32 R15, R3, R38.reuse, 0x1, P1 ;  /* 0x00000026030f7211 */ /* 0x080fe200008f0eff */
[----:B------:R-:W-:Y:S02]  /*5480*/  STG.E.U16 desc[UR28][R20.64], R35 ;  /* 0x0000002314007986 */ /* 0x000fe4000c10151c */
[----:B------:R-:W-:Y:S01]  /*5490*/  IMAD R28, R30, 0x4, R27 ;  /* 0x000000041e1c7824 */ /* 0x000fe200078e021b */
[----:B0-----:R-:W-:-:S02]  /*54a0*/  LEA.HI.X.SX32 R13, R22, R38, 0x1, P2 ;  /* 0x00000026160d7211 */ /* 0x001fc400010f0eff */
[-C--:B------:R-:W-:Y:S01]  /*54b0*/  LEA R16, P2, R24, R32.reuse, 0x1 ;  /* 0x0000002018107211 */ /* 0x080fe200078408ff */
[----:B------:R-:W-:Y:S01]  /*54c0*/  IMAD R3, R30, 0x4, R28 ;  /* 0x000000041e037824 */ /* 0x000fe200078e021c */
[----:B------:R-:W-:Y:S01]  /*54d0*/  LEA R22, P0, R25, R32, 0x1 ;  /* 0x0000002019167211 */ /* 0x000fe200078008ff */
[----:B------:R1:W-:Y:S01]  /*54e0*/  STG.E.U16 desc[UR28][R12.64], R7 ;  /* 0x000000070c007986 */ /* 0x0003e2000c10151c */
[----:B------:R-:W-:Y:S01]  /*54f0*/  LEA.HI.X.SX32 R17, R24, R38, 0x1, P2 ;  /* 0x0000002618117211 */ /* 0x000fe200010f0eff */
[----:B------:R-:W-:Y:S01]  /*5500*/  IMAD R31, R30, 0x4, R3 ;  /* 0x000000041e1f7824 */ /* 0x000fe200078e0203 */
[-C--:B------:R-:W-:Y:S02]  /*5510*/  LEA R24, P1, R27, R32.reuse, 0x1 ;  /* 0x000000201b187211 */ /* 0x080fe400078208ff */
[----:B------:R-:W-:Y:S01]  /*5520*/  LEA R26, P2, R28, R32, 0x1 ;  /* 0x000000201c1a7211 */ /* 0x000fe200078408ff */
[----:B------:R-:W-:Y:S01]  /*5530*/  IMAD R33, R30, 0x4, R31 ;  /* 0x000000041e217824 */ /* 0x000fe200078e021f */
[----:B------:R-:W-:-:S02]  /*5540*/  LEA.HI.X.SX32 R23, R25, R38, 0x1, P0 ;  /* 0x0000002619177211 */ /* 0x000fc400000f0eff */
[-C--:B------:R-:W-:Y:S02]  /*5550*/  LEA.HI.X.SX32 R25, R27, R38.reuse, 0x1, P1 ;  /* 0x000000261b197211 */ /* 0x080fe400008f0eff */
[----:B------:R-:W-:Y:S02]  /*5560*/  LEA.HI.X.SX32 R27, R28, R38, 0x1, P2 ;  /* 0x000000261c1b7211 */ /* 0x000fe400010f0eff */
[C---:B------:R-:W-:Y:S02]  /*5570*/  LEA R28, P0, R3.reuse, R32, 0x1 ;  /* 0x00000020031c7211 */ /* 0x040fe400078008ff */
[----:B-1----:R-:W-:Y:S02]  /*5580*/  PRMT R13, R8, 0x7632, R13 ;  /* 0x00007632080d7816 */ /* 0x002fe4000000000d */
[----:B------:R-:W-:Y:S02]  /*5590*/  LEA.HI.X.SX32 R29, R3, R38, 0x1, P0 ;  /* 0x00000026031d7211 */ /* 0x000fe400000f0eff */
[----:B------:R-:W-:-:S02]  /*55a0*/  PRMT R3, R7, 0x7632, R3 ;  /* 0x0000763207037816 */ /* 0x000fc40000000003 */
[-C--:B------:R-:W-:Y:S01]  /*55b0*/  LEA R30, P1, R31, R32.reuse, 0x1 ;  /* 0x000000201f1e7211 */ /* 0x080fe200078208ff */
[----:B------:R-:W0:Y:S01]  /*55c0*/  LDC.64 R6, c[0x0][0x3a0] ;  /* 0x0000e800ff067b82 */ /* 0x000e220000000a00 */
[----:B------:R-:W-:Y:S01]  /*55d0*/  LEA R32, P2, R33, R32, 0x1 ;  /* 0x0000002021207211 */ /* 0x000fe200078408ff */
[----:B------:R1:W-:Y:S01]  /*55e0*/  STG.E.U16 desc[UR28][R4.64], R3 ;  /* 0x0000000304007986 */ /* 0x0003e2000c10151c */
[-C--:B------:R-:W-:Y:S02]  /*55f0*/  LEA.HI.X.SX32 R31, R31, R38.reuse, 0x1, P1 ;  /* 0x000000261f1f7211 */ /* 0x080fe400008f0eff */
[----:B------:R-:W-:Y:S01]  /*5600*/  LEA.HI.X.SX32 R33, R33, R38, 0x1, P2 ;  /* 0x0000002621217211 */ /* 0x000fe200010f0eff */
[----:B------:R2:W-:Y:S01]  /*5610*/  STG.E.U16 desc[UR28][R14.64], R8 ;  /* 0x000000080e007986 */ /* 0x0005e2000c10151c */
[----:B------:R-:W-:-:S03]  /*5620*/  PRMT R12, R11, 0x7632, R12 ;  /* 0x000076320b0c7816 */ /* 0x000fc6000000000c */
[----:B------:R-:W-:Y:S01]  /*5630*/  STG.E.U16 desc[UR28][R16.64], R13 ;  /* 0x0000000d10007986 */ /* 0x000fe2000c10151c */
[----:B-1----:R-:W-:-:S03]  /*5640*/  PRMT R5, R9, 0x7632, R5 ;  /* 0x0000763209057816 */ /* 0x002fc60000000005 */
[----:B------:R-:W-:Y:S01]  /*5650*/  STG.E.U16 desc[UR28][R22.64], R9 ;  /* 0x0000000916007986 */ /* 0x000fe2000c10151c */
[----:B------:R-:W-:Y:S01]  /*5660*/  LOP3.LUT R3, R0, 0xff, RZ, 0xc0, !PT ;  /* 0x000000ff00037812 */ /* 0x000fe200078ec0ff */
[----:B------:R-:W-:Y:S01]  /*5670*/  IMAD.HI R4, R2, 0x4, RZ ;  /* 0x0000000402047827 */ /* 0x000fe200078e02ff */
[----:B--2---:R-:W-:Y:S01]  /*5680*/  PRMT R15, R10, 0x7632, R15 ;  /* 0x000076320a0f7816 */ /* 0x004fe2000000000f */
[----:B------:R-:W-:Y:S01]  /*5690*/  STG.E.U16 desc[UR28][R24.64], R5 ;  /* 0x0000000518007986 */ /* 0x000fe2000c10151c */
[----:B------:R-:W-:Y:S01]  /*56a0*/  ISETP.GE.U32.AND P0, PT, R3, 0x40, PT ;  /* 0x000000400300780c */ /* 0x000fe20003f06070 */
[----:B------:R-:W-:Y:S02]  /*56b0*/  IMAD.SHL.U32 R3, R2, 0x4, RZ ;  /* 0x0000000402037824 */ /* 0x000fe400078e00ff */
[----:B------:R-:W-:Y:S03]  /*56c0*/  STG.E.U16 desc[UR28][R26.64], R10 ;  /* 0x0000000a1a007986 */ /* 0x000fe6000c10151c */
[----:B0-----:R-:W-:Y:S01]  /*56d0*/  IADD3 R2, P1, P2, R3, UR6, R6 ;  /* 0x0000000603027c10 */ /* 0x001fe2000fa3e006 */
[----:B------:R-:W-:Y:S03]  /*56e0*/  STG.E.U16 desc[UR28][R28.64], R15 ;  /* 0x0000000f1c007986 */ /* 0x000fe6000c10151c */
[----:B------:R-:W-:Y:S01]  /*56f0*/  IADD3.X R3, PT, PT, R4, UR5, R7, P1, P2 ;  /* 0x0000000504037c10 */ /* 0x000fe20008fe4407 */
[----:B------:R-:W-:Y:S04]  /*5700*/  STG.E.U16 desc[UR28][R30.64], R11 ;  /* 0x0000000b1e007986 */ /* 0x000fe8000c10151c */
[----:B------:R-:W-:Y:S01]  /*5710*/  STG.E.U16 desc[UR28][R32.64], R12 ;  /* 0x0000000c20007986 */ /* 0x000fe2000c10151c */
[----:B------:R-:W-:Y:S06]  /*5720*/  BAR.SYNC.DEFER_BLOCKING 0x0 ;  /* 0x0000000000007b1d */ /* 0x000fec0000010000 */
[----:B------:R-:W-:Y:S02]  /*5730*/  STSM.16.M88 [R36], R79 ;  /* 0x0000004f24007844 */ /* 0x000fe40000000000 */
[----:B------:R-:W-:Y:S06]  /*5740*/  BAR.SYNC.DEFER_BLOCKING 0x0 ;  /* 0x0000000000007b1d */ /* 0x000fec0000010000 */
[----:B------:R-:W0:Y:S04]  /*5750*/  LDSM.16.M88 R5, [R34+UR9] ;  /* 0x000000092205783b */ /* 0x000e280008000000 */
[----:B0-----:R0:W-:Y:S01]  /*5760*/  @!P0 STG.E desc[UR28][R2.64], R5 ;  /* 0x0000000502008986 */ /* 0x0011e2000c10191c */
[----:B------:R-:W-:Y:S06]  /*5770*/  BAR.SYNC.DEFER_BLOCKING 0x0 ;  /* 0x0000000000007b1d */ /* 0x000fec0000010000 */
[----:B------:R-:W-:Y:S05]  /*5780*/  @P4 BRA `(.L_x_20) ;  /* 0x0000000000a04947 */ /* 0x000fea0003800000 */
[----:B------:R-:W1:Y:S01]  /*5790*/  S2UR UR5, SR_CgaCtaId ;  /* 0x00000000000579c3 */ /* 0x000e620000008800 */
[----:B------:R-:W-:Y:S01]  /*57a0*/  NOP ;  /* 0x0000000000007918 */ /* 0x000fe20000000000 */
[----:B------:R-:W-:Y:S01]  /*57b0*/  UMOV UR4, 0x50 ;  /* 0x0000005000047882 */ /* 0x000fe20000000000 */
[----:B------:R-:W-:Y:S02]  /*57c0*/  IMAD.U32 R0, RZ, RZ, UR10 ;  /* 0x0000000aff007e24 */ /* 0x000fe4000f8e00ff */
[----:B0-----:R-:W-:Y:S02]  /*57d0*/  IMAD.MOV.U32 R3, RZ, RZ, 0xf ;  /* 0x0000000fff037424 */ /* 0x001fe400078e00ff */
[----:B------:R-:W-:Y:S01]  /*57e0*/  IMAD.MOV.U32 R7, RZ, RZ, 0x1 ;  /* 0x00000001ff077424 */ /* 0x000fe200078e00ff */
[----:B------:R-:W-:-:S04]  /*57f0*/  LOP3.LUT R0, R0, 0xffff, RZ, 0xc0, !PT ;  /* 0x0000ffff00007812 */ /* 0x000fc800078ec0ff */
[----:B------:R-:W-:-:S05]  /*5800*/  SHF.R.U32.HI R0, RZ, 0x5, R0 ;  /* 0x00000005ff007819 */ /* 0x000fca0000011600 */
[----:B------:R-:W-:Y:S01]  /*5810*/  VIADD R2, R0, 0x10 ;  /* 0x0000001000027836 */ /* 0x000fe20000000000 */
[----:B------:R-:W-:Y:S01]  /*5820*/  SHF.L.U32 R0, R3, R0, RZ ;  /* 0x0000000003007219 */ /* 0x000fe200000006ff */
[----:B-1----:R-:W-:-:S03]  /*5830*/  ULEA UR6, UR5, UR4, 0x18 ;  /* 0x0000000405067291 */ /* 0x002fc6000f8ec0ff */
[----:B------:R-:W-:-:S04]  /*5840*/  SHF.L.U32 R3, R7, R2, RZ ;  /* 0x0000000207037219 */ /* 0x000fc800000006ff */
[----:B------:R-:W-:Y:S02]  /*5850*/  LOP3.LUT R0, R3, R0, RZ, 0xfc, !PT ;  /* 0x0000000003007212 */ /* 0x000fe400078efcff */
[----:B------:R-:W0:Y:S02]  /*5860*/  LDS R5, [UR6] ;  /* 0x00000006ff057984 */ /* 0x000e240008000800 */
[C---:B------:R-:W-:Y:S02]  /*5870*/  LOP3.LUT R2, R0.reuse, 0xffff, RZ, 0xc0, !PT ;  /* 0x0000ffff00027812 */ /* 0x040fe400078ec0ff */
[----:B0-----:R-:W-:-:S04]  /*5880*/  LOP3.LUT R3, R0, 0xffff, R5, 0x80, !PT ;  /* 0x0000ffff00037812 */ /* 0x001fc800078e8005 */
[----:B------:R-:W-:-:S13]  /*5890*/  ISETP.NE.AND P0, PT, R3, R2, PT ;  /* 0x000000020300720c */ /* 0x000fda0003f05270 */
[----:B------:R-:W-:Y:S05]  /*58a0*/  @P0 BRA `(.L_x_21) ;  /* 0x0000000000500947 */ /* 0x000fea0003800000 */
[----:B------:R-:W-:Y:S02]  /*58b0*/  SHF.R.U32.HI R5, RZ, 0x10, R5 ;  /* 0x00000010ff057819 */ /* 0x000fe40000011605 */
[----:B------:R-:W-:-:S04]  /*58c0*/  SHF.R.U32.HI R2, RZ, 0x10, R0 ;  /* 0x00000010ff027819 */ /* 0x000fc80000011600 */
[----:B------:R-:W-:-:S04]  /*58d0*/  LOP3.LUT R5, R5, R2, RZ, 0xc0, !PT ;  /* 0x0000000205057212 */ /* 0x000fc800078ec0ff */
[----:B------:R-:W-:-:S13]  /*58e0*/  ISETP.NE.AND P0, PT, R5, R2, PT ;  /* 0x000000020500720c */ /* 0x000fda0003f05270 */
[----:B------:R-:W-:Y:S05]  /*58f0*/  @P0 BRA `(.L_x_22) ;  /* 0x0000000000300947 */ /* 0x000fea0003800000 */
[----:B------:R-:W-:Y:S01]  /*5900*/  R2UR UR4, R0 ;  /* 0x00000000000472ca */ /* 0x000fe200000e0000 */
[----:B------:R-:W-:Y:S01]  /*5910*/  VOTEU.ANY UR5, UPT, PT ;  /* 0x0000000000057886 */ /* 0x000fe200038e0100 */
[----:B------:R-:W0:Y:S01]  /*5920*/  S2R R0, SR_LANEID ;  /* 0x0000000000007919 */ /* 0x000e220000000000 */
[----:B------:R-:W-:-:S10]  /*5930*/  UFLO.U32 UR5, UR5 ;  /* 0x00000005000572bd */ /* 0x000fd400080e0000 */
[----:B------:R-:W-:-:S06]  /*5940*/  ULOP3.LUT UR4, URZ, UR4, URZ, 0x33, !UPT ;  /* 0x00000004ff047292 */ /* 0x000fcc000f8e33ff */
[----:B------:R-:W-:-:S04]  /*5950*/  IMAD.U32 R2, RZ, RZ, UR4 ;  /* 0x00000004ff027e24 */ /* 0x000fc8000f8e00ff */
[----:B------:R-:W1:Y:S02]  /*5960*/  REDUX UR7, R2 ;  /* 0x00000000020773c4 */ /* 0x000e640000000000 */
[----:B------:R2:W-:Y:S01]  /*5970*/  UTCATOMSWS.AND URZ, UR4 ;  /* 0x0000000400ff79e3 */ /* 0x0005e20008000000 */
[----:B0-----:R-:W-:Y:S01]  /*5980*/  ISETP.EQ.U32.AND P0, PT, R0, UR5, PT ;  /* 0x0000000500007c0c */ /* 0x001fe2000bf02070 */
[----:B-1----:R-:W-:-:S12]  /*5990*/  IMAD.U32 R0, RZ, RZ, UR7 ;  /* 0x00000007ff007e24 */ /* 0x002fd8000f8e00ff */
[----:B------:R2:W-:Y:S01]  /*59a0*/  @P0 ATOMS.AND RZ, [UR6], R0 ;  /* 0x00000000ffff098c */ /* 0x0005e2000a800006 */
[----:B------:R-:W-:Y:S05]  /*59b0*/  BRA `(.L_x_20) ;  /* 0x0000000000147947 */ /* 0x000fea0003800000 */
.L_x_22:
[----:B------:R-:W-:-:S07]  /*59c0*/  MOV R2, 0x59e0 ;  /* 0x000059e000027802 */ /* 0x000fce0000000f00 */
[----:B------:R-:W-:Y:S05]  /*59d0*/  CALL.REL.NOINC `($__internal_0_$__cuda_sm10x_tcgen05_guardrail_trap_col_being_dealloced_not_returned_by_alloc) ;  /* 0x0000000000447944 */ /* 0x000fea0003c00000 */
[----:B------:R-:W-:Y:S05]  /*59e0*/  BRA `(.L_x_20) ;  /* 0x0000000000087947 */ /* 0x000fea0003800000 */
.L_x_21:
[----:B------:R-:W-:-:S07]  /*59f0*/  MOV R2, 0x5a10 ;  /* 0x00005a1000027802 */ /* 0x000fce0000000f00 */
[----:B------:R-:W-:Y:S05]  /*5a00*/  CALL.REL.NOINC `($__internal_2_$__cuda_sm10x_tcgen05_guardrail_trap_unallocated_columns_being_dealloced) ;  /* 0x0000000000507944 */ /* 0x000fea0003c00000 */
.L_x_20:
[----:B------:R-:W-:Y:S01]  /*5a10*/  NOP ;  /* 0x0000000000007918 */ /* 0x000fe20000000000 */
[----:B--2---:R-:W-:Y:S05]  /*5a20*/  EXIT ;  /* 0x000000000000794d */ /* 0x004fea0003800000 */
.L_x_8:
[----:B------:R-:W1:Y:S02]  /*5a30*/  SYNCS.PHASECHK.TRANS64.TRYWAIT P2, [UR9+0x4000], RZ ;  /* 0x004000ffff0075a7 */ /* 0x000e640008041109 */
[----:B-1----:R-:W-:Y:S05]  /*5a40*/  @!P2 BRA `(.L_x_8) ;  /* 0xfffffffc00f8a947 */ /* 0x002fea000383ffff */
[----:B------:R-:W-:Y:S05]  /*5a50*/  BRA `(.L_x_7) ;  /* 0xffffffb800f47947 */ /* 0x000fea000383ffff */
.L_x_14:
[----:B------:R-:W1:Y:S02]  /*5a60*/  SYNCS.PHASECHK.TRANS64.TRYWAIT P5, [UR9+0x8010], RZ ;  /* 0x008010ffff0075a7 */ /* 0x000e6400080a1109 */
[----:B-1----:R-:W-:Y:S05]  /*5a70*/  @!P5 BRA `(.L_x_14) ;  /* 0xfffffffc00f8d947 */ /* 0x002fea000383ffff */
[----:B------:R-:W-:Y:S05]  /*5a80*/  BRA `(.L_x_23) ;  /* 0xffffffd800947947 */ /* 0x000fea000383ffff */
.L_x_15:
[----:B------:R-:W1:Y:S02]  /*5a90*/  SYNCS.PHASECHK.TRANS64.TRYWAIT P1, [UR13], R14 ;  /* 0x0000000eff0075a7 */ /* 0x000e64000802110d */
[----:B-1----:R-:W-:Y:S05]  /*5aa0*/  @!P1 BRA `(.L_x_15) ;  /* 0xfffffffc00f89947 */ /* 0x002fea000383ffff */
[----:B------:R-:W-:Y:S05]  /*5ab0*/  BRA `(.L_x_24) ;  /* 0xffffffe400787947 */ /* 0x000fea000383ffff */
.L_x_19:
[----:B------:R-:W0:Y:S02]  /*5ac0*/  SYNCS.PHASECHK.TRANS64.TRYWAIT P3, [UR13], R3 ;  /* 0x00000003ff0075a7 */ /* 0x000e24000806110d */
[----:B0-----:R-:W-:Y:S05]  /*5ad0*/  @!P3 BRA `(.L_x_19) ;  /* 0xfffffffc00f8b947 */ /* 0x001fea000383ffff */
[----:B------:R-:W-:Y:S05]  /*5ae0*/  BRA `(.L_x_18) ;  /* 0xffffffec00b07947 */ /* 0x000fea000383ffff */
        .weak           $__internal_0_$__cuda_sm10x_tcgen05_guardrail_trap_col_being_dealloced_not_returned_by_alloc
        .type           $__internal_0_$__cuda_sm10x_tcgen05_guardrail_trap_col_being_dealloced_not_returned_by_alloc,@function
        .size           $__internal_0_$__cuda_sm10x_tcgen05_guardrail_trap_col_being_dealloced_not_returned_by_alloc,($__internal_1_$__cuda_sm10x_tcgen05_guardrail_trap_phase_invalid_during_alloc - $__internal_0_$__cuda_sm10x_tcgen05_guardrail_trap_col_being_dealloced_not_returned_by_alloc)
$__internal_0_$__cuda_sm10x_tcgen05_guardrail_trap_col_being_dealloced_not_returned_by_alloc:
[----:B------:R-:W-:Y:S05]  /*5af0*/  BPT.TRAP 0x1 ;  /* 0x000000040000795c */ /* 0x000fea0000300000 */
[----:B------:R-:W-:-:S04]  /*5b00*/  IMAD.MOV.U32 R3, RZ, RZ, 0x0 ;  /* 0x00000000ff037424 */ /* 0x000fc800078e00ff */
[----:B------:R-:W-:Y:S05]  /*5b10*/  RET.REL.NODEC R2 `(attn_fwd) ;  /* 0xffffffa402387950 */ /* 0x000fea0003c3ffff */
        .weak           $__internal_1_$__cuda_sm10x_tcgen05_guardrail_trap_phase_invalid_during_alloc
        .type           $__internal_1_$__cuda_sm10x_tcgen05_guardrail_trap_phase_invalid_during_alloc,@function
        .size           $__internal_1_$__cuda_sm10x_tcgen05_guardrail_trap_phase_invalid_during_alloc,($__internal_2_$__cuda_sm10x_tcgen05_guardrail_trap_unallocated_columns_being_dealloced - $__internal_1_$__cuda_sm10x_tcgen05_guardrail_trap_phase_invalid_during_alloc)
$__internal_1_$__cuda_sm10x_tcgen05_guardrail_trap_phase_invalid_during_alloc:
[----:B------:R-:W-:Y:S05]  /*5b20*/  BPT.TRAP 0x1 ;  /* 0x000000040000795c */ /* 0x000fea0000300000 */
[----:B------:R-:W-:-:S04]  /*5b30*/  IMAD.MOV.U32 R3, RZ, RZ, 0x0 ;  /* 0x00000000ff037424 */ /* 0x000fc800078e00ff */
[----:B------:R-:W-:Y:S05]  /*5b40*/  RET.REL.NODEC R2 `(attn_fwd) ;  /* 0xffffffa4022c7950 */ /* 0x000fea0003c3ffff */
        .weak           $__internal_2_$__cuda_sm10x_tcgen05_guardrail_trap_unallocated_columns_being_dealloced
        .type           $__internal_2_$__cuda_sm10x_tcgen05_guardrail_trap_unallocated_columns_being_dealloced,@function
        .size           $__internal_2_$__cuda_sm10x_tcgen05_guardrail_trap_unallocated_columns_being_dealloced,(.L_x_28 - $__internal_2_$__cuda_sm10x_tcgen05_guardrail_trap_unallocated_columns_being_dealloced)
$__internal_2_$__cuda_sm10x_tcgen05_guardrail_trap_unallocated_columns_being_dealloced:
[----:B------:R-:W-:Y:S05]  /*5b50*/  BPT.TRAP 0x1 ;  /* 0x000000040000795c */ /* 0x000fea0000300000 */
[----:B------:R-:W-:-:S04]  /*5b60*/  IMAD.MOV.U32 R3, RZ, RZ, 0x0 ;  /* 0x00000000ff037424 */ /* 0x000fc800078e00ff */
[----:B------:R-:W-:Y:S05]  /*5b70*/  RET.REL.NODEC R2 `(attn_fwd) ;  /* 0xffffffa402207950 */ /* 0x000fea0003c3ffff */
.L_x_25:
[----:B------:R-:W-:-:S00]  /*5b80*/  BRA `(.L_x_25) ;  /* 0xfffffffc00fc7947 */ /* 0x000fc0000383ffff */
[----:B------:R-:W-:-:S00]  /*5b90*/  NOP ;  /* 0x0000000000007918 */ /* 0x000fc00000000000 */
        /* <DEDUP_REMOVED lines=14> */
.L_x_28:


//--------------------- .nv.global.init           --------------------------
	.section	.nv.global.init,"aw",@progbits
.nv.global.init:
	.type		_$_str,@object
	.size		_$_str,(.L_3 - _$_str)
_$_str:
        /*0000*/ 	.byte	0x5f, 0x5f, 0x43, 0x55, 0x44, 0x41, 0x5f, 0x46, 0x54, 0x5a, 0x00
.L_3:


//--------------------- .nv.shared.attn_fwd       --------------------------
	.section	.nv.shared.attn_fwd,"aw",@nobits
	.sectionflags	@""
	.align	16
	.zero		1024


//--------------------- .nv.shared.reserved.0     --------------------------
	.section	.nv.shared.reserved.0,"aw",@nobits
	.align	8
	.weak		__nv_reservedSMEM_offset_0_alias
	.size		__nv_reservedSMEM_offset_0_alias, 0, 64
	.other		__nv_reservedSMEM_offset_0_alias,@"STO_CUDA_RESERVED_SHARED STV_DEFAULT"
__nv_reservedSMEM_offset_0_alias:
	.zero		0
.nv.shared.reserved.0:
	.zero		64
	.weak		__nv_reservedSMEM_allocation_phase
	.type		__nv_reservedSMEM_allocation_phase,@object
	.size		__nv_reservedSMEM_allocation_phase,(.L_0 - __nv_reservedSMEM_allocation_phase)
__nv_reservedSMEM_allocation_phase:
	.zero		1
.L_0:
	.zero		7
	.weak		__nv_reservedSMEM_devtool_atexit_pc
	.type		__nv_reservedSMEM_devtool_atexit_pc,@object
	.size		__nv_reservedSMEM_devtool_atexit_pc,(__nv_reservedSMEM_allocation_mask - __nv_reservedSMEM_devtool_atexit_pc)
__nv_reservedSMEM_devtool_atexit_pc:
	.zero		8
	.weak		__nv_reservedSMEM_allocation_mask
	.type		__nv_reservedSMEM_allocation_mask,@object
	.size		__nv_reservedSMEM_allocation_mask,(.L_2 - __nv_reservedSMEM_allocation_mask)
__nv_reservedSMEM_allocation_mask:
	.zero		4
.L_2:


//--------------------- .nv.constant0.attn_fwd    --------------------------
	.section	.nv.constant0.attn_fwd,"a",@progbits
	.sectionflags	@""
	.align	4
.nv.constant0.attn_fwd:
	.zero		1032


//--------------------- SYMBOLS --------------------------

	.type		.nv.reservedSmem.offset0,@object
	.size		.nv.reservedSmem.offset0,0x4
	.type		.nv.reservedSmem.cap,@object
	.size		.nv.reservedSmem.cap,0x4
